//
// Generated by NVIDIA NVVM Compiler
//
// Compiler Build ID: CL-36424714
// Cuda compilation tools, release 13.0, V13.0.88
// Based on NVVM 20.0.0
//

.version 9.0
.target sm_100
.address_size 64

	// .globl	_Z22distribucionParticulasPfS_S_S_iP17curandStateXORWOWffi
.global .align 4 .b8 precalc_xorwow_matrix[102400];
.global .align 4 .b8 precalc_xorwow_offset_matrix[102400];
.global .align 4 .b8 mrg32k3aM1[2304];
.global .align 4 .b8 mrg32k3aM2[2304];
.global .align 4 .b8 mrg32k3aM1SubSeq[2016];
.global .align 4 .b8 mrg32k3aM2SubSeq[2016];
.global .align 4 .b8 mrg32k3aM1Seq[2304];
.global .align 4 .b8 mrg32k3aM2Seq[2304];
.const .align 8 .b8 __cr_lgamma_table[72];

.visible .entry _Z22distribucionParticulasPfS_S_S_iP17curandStateXORWOWffi(
	.param .u64 .ptr .align 1 _Z22distribucionParticulasPfS_S_S_iP17curandStateXORWOWffi_param_0,
	.param .u64 .ptr .align 1 _Z22distribucionParticulasPfS_S_S_iP17curandStateXORWOWffi_param_1,
	.param .u64 .ptr .align 1 _Z22distribucionParticulasPfS_S_S_iP17curandStateXORWOWffi_param_2,
	.param .u64 .ptr .align 1 _Z22distribucionParticulasPfS_S_S_iP17curandStateXORWOWffi_param_3,
	.param .u32 _Z22distribucionParticulasPfS_S_S_iP17curandStateXORWOWffi_param_4,
	.param .u64 .ptr .align 1 _Z22distribucionParticulasPfS_S_S_iP17curandStateXORWOWffi_param_5,
	.param .f32 _Z22distribucionParticulasPfS_S_S_iP17curandStateXORWOWffi_param_6,
	.param .f32 _Z22distribucionParticulasPfS_S_S_iP17curandStateXORWOWffi_param_7,
	.param .u32 _Z22distribucionParticulasPfS_S_S_iP17curandStateXORWOWffi_param_8
)
{
	.reg .pred 	%p<20>;
	.reg .b32 	%r<183>;
	.reg .b32 	%f<41>;
	.reg .b64 	%rd<22>;
	.reg .b64 	%fd<138>;

	ld.param.u64 	%rd2, [_Z22distribucionParticulasPfS_S_S_iP17curandStateXORWOWffi_param_0];
	ld.param.u64 	%rd3, [_Z22distribucionParticulasPfS_S_S_iP17curandStateXORWOWffi_param_1];
	ld.param.u64 	%rd4, [_Z22distribucionParticulasPfS_S_S_iP17curandStateXORWOWffi_param_2];
	ld.param.u64 	%rd5, [_Z22distribucionParticulasPfS_S_S_iP17curandStateXORWOWffi_param_3];
	ld.param.u32 	%r54, [_Z22distribucionParticulasPfS_S_S_iP17curandStateXORWOWffi_param_4];
	ld.param.u64 	%rd7, [_Z22distribucionParticulasPfS_S_S_iP17curandStateXORWOWffi_param_5];
	ld.param.f32 	%f13, [_Z22distribucionParticulasPfS_S_S_iP17curandStateXORWOWffi_param_6];
	ld.param.f32 	%f14, [_Z22distribucionParticulasPfS_S_S_iP17curandStateXORWOWffi_param_7];
	cvta.to.global.u64 	%rd8, %rd7;
	mov.u32 	%r55, %ctaid.x;
	mov.u32 	%r56, %ntid.x;
	mov.u32 	%r57, %tid.x;
	mad.lo.s32 	%r1, %r55, %r56, %r57;
	// begin inline asm
	mov.u64 	%rd6, %clock64;
	// end inline asm
	cvt.u32.u64 	%r58, %rd6;
	mul.lo.s32 	%r59, %r1, %r58;
	mul.wide.s32 	%rd9, %r1, 48;
	add.s64 	%rd1, %rd8, %rd9;
	xor.b32  	%r60, %r59, -1429050551;
	mul.lo.s32 	%r61, %r60, 1099087573;
	setp.gt.s32 	%p1, %r59, -1;
	selp.b32 	%r62, -644748465, -1947113066, %p1;
	add.s32 	%r63, %r62, %r61;
	add.s32 	%r2, %r63, 6615241;
	add.s32 	%r3, %r61, 123456789;
	st.global.v2.u32 	[%rd1], {%r2, %r3};
	xor.b32  	%r4, %r61, 362436069;
	add.s32 	%r5, %r62, 521288629;
	st.global.v2.u32 	[%rd1+8], {%r4, %r5};
	xor.b32  	%r6, %r62, 88675123;
	add.s32 	%r7, %r61, 5783321;
	st.global.v2.u32 	[%rd1+16], {%r6, %r7};
	mov.b32 	%r64, 0;
	st.global.v2.u32 	[%rd1+24], {%r64, %r64};
	st.global.u32 	[%rd1+32], %r64;
	mov.b64 	%rd10, 0;
	st.global.u64 	[%rd1+40], %rd10;
	setp.ge.s32 	%p2, %r1, %r54;
	@%p2 bra 	$L__BB0_22;
	cvta.to.global.u64 	%rd11, %rd2;
	cvta.to.global.u64 	%rd12, %rd3;
	shr.u32 	%r65, %r3, 2;
	xor.b32  	%r66, %r65, %r3;
	st.global.v2.u32 	[%rd1+8], {%r5, %r6};
	shl.b32 	%r67, %r7, 4;
	shl.b32 	%r68, %r66, 1;
	xor.b32  	%r69, %r68, %r67;
	xor.b32  	%r70, %r69, %r66;
	xor.b32  	%r71, %r70, %r7;
	st.global.v2.u32 	[%rd1+16], {%r7, %r71};
	add.s32 	%r72, %r2, 362437;
	st.global.v2.u32 	[%rd1], {%r72, %r4};
	add.s32 	%r73, %r71, %r72;
	cvt.rn.f32.u32 	%f15, %r73;
	fma.rn.f32 	%f16, %f15, 0f2F800000, 0f2F000000;
	mul.f32 	%f17, %f14, %f16;
	mul.wide.s32 	%rd13, %r1, 4;
	add.s64 	%rd14, %rd11, %rd13;
	st.global.f32 	[%rd14], %f17;
	ld.global.v2.u32 	{%r74, %r75}, [%rd1];
	shr.u32 	%r76, %r75, 2;
	xor.b32  	%r77, %r76, %r75;
	ld.global.v2.u32 	{%r78, %r79}, [%rd1+8];
	ld.global.v2.u32 	{%r80, %r81}, [%rd1+16];
	st.global.v2.u32 	[%rd1+8], {%r79, %r80};
	shl.b32 	%r82, %r81, 4;
	shl.b32 	%r83, %r77, 1;
	xor.b32  	%r84, %r83, %r82;
	xor.b32  	%r85, %r84, %r77;
	xor.b32  	%r86, %r85, %r81;
	st.global.v2.u32 	[%rd1+16], {%r81, %r86};
	add.s32 	%r87, %r74, 362437;
	st.global.v2.u32 	[%rd1], {%r87, %r78};
	add.s32 	%r88, %r86, %r87;
	cvt.rn.f32.u32 	%f18, %r88;
	fma.rn.f32 	%f19, %f18, 0f2F800000, 0f2F000000;
	mul.f32 	%f20, %f14, %f19;
	add.s64 	%rd15, %rd12, %rd13;
	st.global.f32 	[%rd15], %f20;
	ld.global.v2.u32 	{%r89, %r90}, [%rd1];
	shr.u32 	%r91, %r90, 2;
	xor.b32  	%r92, %r91, %r90;
	ld.global.v2.u32 	{%r175, %r174}, [%rd1+8];
	ld.global.v2.u32 	{%r173, %r172}, [%rd1+16];
	st.global.v2.u32 	[%rd1+8], {%r174, %r173};
	shl.b32 	%r93, %r172, 4;
	shl.b32 	%r94, %r92, 1;
	xor.b32  	%r95, %r94, %r93;
	xor.b32  	%r96, %r95, %r92;
	xor.b32  	%r171, %r96, %r172;
	st.global.v2.u32 	[%rd1+16], {%r172, %r171};
	add.s32 	%r170, %r89, 362437;
	st.global.v2.u32 	[%rd1], {%r170, %r175};
	cvt.f64.f32 	%fd26, %f13;
	mul.f64 	%fd27, %fd26, 0dC000000000000000;
	mul.f64 	%fd1, %fd27, %fd26;
	fma.rn.f64 	%fd28, %fd1, 0d3FF71547652B82FE, 0d4338000000000000;
	{
	.reg .b32 %temp; 
	mov.b64 	{%r14, %temp}, %fd28;
	}
	mov.f64 	%fd29, 0dC338000000000000;
	add.rn.f64 	%fd30, %fd28, %fd29;
	fma.rn.f64 	%fd31, %fd30, 0dBFE62E42FEFA39EF, %fd1;
	fma.rn.f64 	%fd32, %fd30, 0dBC7ABC9E3B39803F, %fd31;
	fma.rn.f64 	%fd33, %fd32, 0d3E5ADE1569CE2BDF, 0d3E928AF3FCA213EA;
	fma.rn.f64 	%fd34, %fd33, %fd32, 0d3EC71DEE62401315;
	fma.rn.f64 	%fd35, %fd34, %fd32, 0d3EFA01997C89EB71;
	fma.rn.f64 	%fd36, %fd35, %fd32, 0d3F2A01A014761F65;
	fma.rn.f64 	%fd37, %fd36, %fd32, 0d3F56C16C1852B7AF;
	fma.rn.f64 	%fd38, %fd37, %fd32, 0d3F81111111122322;
	fma.rn.f64 	%fd39, %fd38, %fd32, 0d3FA55555555502A1;
	fma.rn.f64 	%fd40, %fd39, %fd32, 0d3FC5555555555511;
	fma.rn.f64 	%fd41, %fd40, %fd32, 0d3FE000000000000B;
	fma.rn.f64 	%fd42, %fd41, %fd32, 0d3FF0000000000000;
	fma.rn.f64 	%fd43, %fd42, %fd32, 0d3FF0000000000000;
	{
	.reg .b32 %temp; 
	mov.b64 	{%r15, %temp}, %fd43;
	}
	{
	.reg .b32 %temp; 
	mov.b64 	{%temp, %r16}, %fd43;
	}
	shl.b32 	%r97, %r14, 20;
	add.s32 	%r98, %r97, %r16;
	mov.b64 	%fd133, {%r15, %r98};
	{
	.reg .b32 %temp; 
	mov.b64 	{%temp, %r99}, %fd1;
	}
	mov.b32 	%f21, %r99;
	abs.f32 	%f1, %f21;
	setp.lt.f32 	%p3, %f1, 0f4086232B;
	@%p3 bra 	$L__BB0_4;
	setp.lt.f64 	%p4, %fd1, 0d0000000000000000;
	add.f64 	%fd44, %fd1, 0d7FF0000000000000;
	selp.f64 	%fd133, 0d0000000000000000, %fd44, %p4;
	setp.geu.f32 	%p5, %f1, 0f40874800;
	@%p5 bra 	$L__BB0_4;
	shr.u32 	%r100, %r14, 31;
	add.s32 	%r101, %r14, %r100;
	shr.s32 	%r102, %r101, 1;
	shl.b32 	%r103, %r102, 20;
	add.s32 	%r104, %r16, %r103;
	mov.b64 	%fd45, {%r15, %r104};
	sub.s32 	%r105, %r14, %r102;
	shl.b32 	%r106, %r105, 20;
	add.s32 	%r107, %r106, 1072693248;
	mov.b32 	%r108, 0;
	mov.b64 	%fd46, {%r108, %r107};
	mul.f64 	%fd133, %fd46, %fd45;
$L__BB0_4:
	add.f64 	%fd47, %fd133, 0d3FF0000000000000;
	mul.f64 	%fd48, %fd47, 0d3FE0000000000000;
	cvt.rn.f32.f64 	%f2, %fd48;
	mul.f32 	%f3, %f13, 0fC0A00000;
	mul.f32 	%f22, %f13, 0f40A00000;
	sub.f32 	%f4, %f22, %f3;
	add.s32 	%r176, %r171, %r170;
$L__BB0_5:
	mov.u32 	%r22, %r174;
	mov.u32 	%r174, %r173;
	mov.u32 	%r173, %r172;
	mov.u32 	%r172, %r171;
	cvt.rn.f32.u32 	%f23, %r176;
	fma.rn.f32 	%f5, %f23, 0f2F800000, 0f2F000000;
	fma.rn.f32 	%f6, %f4, %f5, %f3;
	sub.f32 	%f24, %f6, %f13;
	mul.f32 	%f25, %f24, %f24;
	cvt.f64.f32 	%fd49, %f25;
	mul.f64 	%fd6, %fd49, 0dBFE0000000000000;
	fma.rn.f64 	%fd50, %fd6, 0d3FF71547652B82FE, 0d4338000000000000;
	{
	.reg .b32 %temp; 
	mov.b64 	{%r25, %temp}, %fd50;
	}
	mov.f64 	%fd51, 0dC338000000000000;
	add.rn.f64 	%fd52, %fd50, %fd51;
	fma.rn.f64 	%fd53, %fd52, 0dBFE62E42FEFA39EF, %fd6;
	fma.rn.f64 	%fd54, %fd52, 0dBC7ABC9E3B39803F, %fd53;
	fma.rn.f64 	%fd55, %fd54, 0d3E5ADE1569CE2BDF, 0d3E928AF3FCA213EA;
	fma.rn.f64 	%fd56, %fd55, %fd54, 0d3EC71DEE62401315;
	fma.rn.f64 	%fd57, %fd56, %fd54, 0d3EFA01997C89EB71;
	fma.rn.f64 	%fd58, %fd57, %fd54, 0d3F2A01A014761F65;
	fma.rn.f64 	%fd59, %fd58, %fd54, 0d3F56C16C1852B7AF;
	fma.rn.f64 	%fd60, %fd59, %fd54, 0d3F81111111122322;
	fma.rn.f64 	%fd61, %fd60, %fd54, 0d3FA55555555502A1;
	fma.rn.f64 	%fd62, %fd61, %fd54, 0d3FC5555555555511;
	fma.rn.f64 	%fd63, %fd62, %fd54, 0d3FE000000000000B;
	fma.rn.f64 	%fd64, %fd63, %fd54, 0d3FF0000000000000;
	fma.rn.f64 	%fd65, %fd64, %fd54, 0d3FF0000000000000;
	{
	.reg .b32 %temp; 
	mov.b64 	{%r26, %temp}, %fd65;
	}
	{
	.reg .b32 %temp; 
	mov.b64 	{%temp, %r27}, %fd65;
	}
	shl.b32 	%r109, %r25, 20;
	add.s32 	%r110, %r109, %r27;
	mov.b64 	%fd134, {%r26, %r110};
	{
	.reg .b32 %temp; 
	mov.b64 	{%temp, %r111}, %fd6;
	}
	mov.b32 	%f26, %r111;
	abs.f32 	%f7, %f26;
	setp.lt.f32 	%p6, %f7, 0f4086232B;
	@%p6 bra 	$L__BB0_8;
	setp.lt.f64 	%p7, %fd6, 0d0000000000000000;
	add.f64 	%fd66, %fd6, 0d7FF0000000000000;
	selp.f64 	%fd134, 0d0000000000000000, %fd66, %p7;
	setp.geu.f32 	%p8, %f7, 0f40874800;
	@%p8 bra 	$L__BB0_8;
	shr.u32 	%r112, %r25, 31;
	add.s32 	%r113, %r25, %r112;
	shr.s32 	%r114, %r113, 1;
	shl.b32 	%r115, %r114, 20;
	add.s32 	%r116, %r27, %r115;
	mov.b64 	%fd67, {%r26, %r116};
	sub.s32 	%r117, %r25, %r114;
	shl.b32 	%r118, %r117, 20;
	add.s32 	%r119, %r118, 1072693248;
	mov.b32 	%r120, 0;
	mov.b64 	%fd68, {%r120, %r119};
	mul.f64 	%fd134, %fd68, %fd67;
$L__BB0_8:
	add.f32 	%f27, %f13, %f6;
	mul.f32 	%f28, %f27, %f27;
	cvt.f64.f32 	%fd69, %f28;
	mul.f64 	%fd11, %fd69, 0dBFE0000000000000;
	fma.rn.f64 	%fd70, %fd11, 0d3FF71547652B82FE, 0d4338000000000000;
	{
	.reg .b32 %temp; 
	mov.b64 	{%r28, %temp}, %fd70;
	}
	mov.f64 	%fd71, 0dC338000000000000;
	add.rn.f64 	%fd72, %fd70, %fd71;
	fma.rn.f64 	%fd73, %fd72, 0dBFE62E42FEFA39EF, %fd11;
	fma.rn.f64 	%fd74, %fd72, 0dBC7ABC9E3B39803F, %fd73;
	fma.rn.f64 	%fd75, %fd74, 0d3E5ADE1569CE2BDF, 0d3E928AF3FCA213EA;
	fma.rn.f64 	%fd76, %fd75, %fd74, 0d3EC71DEE62401315;
	fma.rn.f64 	%fd77, %fd76, %fd74, 0d3EFA01997C89EB71;
	fma.rn.f64 	%fd78, %fd77, %fd74, 0d3F2A01A014761F65;
	fma.rn.f64 	%fd79, %fd78, %fd74, 0d3F56C16C1852B7AF;
	fma.rn.f64 	%fd80, %fd79, %fd74, 0d3F81111111122322;
	fma.rn.f64 	%fd81, %fd80, %fd74, 0d3FA55555555502A1;
	fma.rn.f64 	%fd82, %fd81, %fd74, 0d3FC5555555555511;
	fma.rn.f64 	%fd83, %fd82, %fd74, 0d3FE000000000000B;
	fma.rn.f64 	%fd84, %fd83, %fd74, 0d3FF0000000000000;
	fma.rn.f64 	%fd85, %fd84, %fd74, 0d3FF0000000000000;
	{
	.reg .b32 %temp; 
	mov.b64 	{%r29, %temp}, %fd85;
	}
	{
	.reg .b32 %temp; 
	mov.b64 	{%temp, %r30}, %fd85;
	}
	shl.b32 	%r121, %r28, 20;
	add.s32 	%r122, %r121, %r30;
	mov.b64 	%fd135, {%r29, %r122};
	{
	.reg .b32 %temp; 
	mov.b64 	{%temp, %r123}, %fd11;
	}
	mov.b32 	%f29, %r123;
	abs.f32 	%f8, %f29;
	setp.lt.f32 	%p9, %f8, 0f4086232B;
	@%p9 bra 	$L__BB0_11;
	setp.lt.f64 	%p10, %fd11, 0d0000000000000000;
	add.f64 	%fd86, %fd11, 0d7FF0000000000000;
	selp.f64 	%fd135, 0d0000000000000000, %fd86, %p10;
	setp.geu.f32 	%p11, %f8, 0f40874800;
	@%p11 bra 	$L__BB0_11;
	shr.u32 	%r124, %r28, 31;
	add.s32 	%r125, %r28, %r124;
	shr.s32 	%r126, %r125, 1;
	shl.b32 	%r127, %r126, 20;
	add.s32 	%r128, %r30, %r127;
	mov.b64 	%fd87, {%r29, %r128};
	sub.s32 	%r129, %r28, %r126;
	shl.b32 	%r130, %r129, 20;
	add.s32 	%r131, %r130, 1072693248;
	mov.b32 	%r132, 0;
	mov.b64 	%fd88, {%r132, %r131};
	mul.f64 	%fd135, %fd88, %fd87;
$L__BB0_11:
	add.f64 	%fd89, %fd134, %fd135;
	mul.f64 	%fd90, %fd89, 0d3FE0000000000000;
	cvt.rn.f32.f64 	%f30, %fd90;
	mul.f32 	%f31, %f5, %f2;
	setp.leu.f32 	%p12, %f31, %f30;
	@%p12 bra 	$L__BB0_13;
	shr.u32 	%r164, %r175, 2;
	xor.b32  	%r165, %r164, %r175;
	st.global.v2.u32 	[%rd1+8], {%r174, %r173};
	shl.b32 	%r166, %r172, 4;
	shl.b32 	%r167, %r165, 1;
	xor.b32  	%r168, %r167, %r166;
	xor.b32  	%r169, %r168, %r165;
	xor.b32  	%r171, %r169, %r172;
	st.global.v2.u32 	[%rd1+16], {%r172, %r171};
	add.s32 	%r170, %r170, 362437;
	st.global.v2.u32 	[%rd1], {%r170, %r22};
	add.s32 	%r176, %r171, %r170;
	mov.u32 	%r175, %r22;
	bra.uni 	$L__BB0_5;
$L__BB0_13:
	cvta.to.global.u64 	%rd16, %rd4;
	add.s64 	%rd18, %rd16, %rd13;
	st.global.f32 	[%rd18], %f6;
	ld.global.v2.u32 	{%r177, %r182}, [%rd1];
	ld.global.v2.u32 	{%r181, %r180}, [%rd1+8];
	ld.global.v2.u32 	{%r179, %r178}, [%rd1+16];
$L__BB0_14:
	mov.u32 	%r45, %r182;
	mov.u32 	%r182, %r181;
	mov.u32 	%r181, %r180;
	mov.u32 	%r180, %r179;
	mov.u32 	%r179, %r178;
	shr.u32 	%r133, %r45, 2;
	xor.b32  	%r134, %r133, %r45;
	shl.b32 	%r135, %r179, 4;
	shl.b32 	%r136, %r134, 1;
	xor.b32  	%r137, %r136, %r135;
	xor.b32  	%r138, %r137, %r134;
	xor.b32  	%r178, %r138, %r179;
	add.s32 	%r177, %r177, 362437;
	add.s32 	%r139, %r178, %r177;
	cvt.rn.f32.u32 	%f32, %r139;
	fma.rn.f32 	%f9, %f32, 0f2F800000, 0f2F000000;
	fma.rn.f32 	%f10, %f4, %f9, %f3;
	sub.f32 	%f33, %f10, %f13;
	mul.f32 	%f34, %f33, %f33;
	cvt.f64.f32 	%fd91, %f34;
	mul.f64 	%fd16, %fd91, 0dBFE0000000000000;
	fma.rn.f64 	%fd92, %fd16, 0d3FF71547652B82FE, 0d4338000000000000;
	{
	.reg .b32 %temp; 
	mov.b64 	{%r48, %temp}, %fd92;
	}
	mov.f64 	%fd93, 0dC338000000000000;
	add.rn.f64 	%fd94, %fd92, %fd93;
	fma.rn.f64 	%fd95, %fd94, 0dBFE62E42FEFA39EF, %fd16;
	fma.rn.f64 	%fd96, %fd94, 0dBC7ABC9E3B39803F, %fd95;
	fma.rn.f64 	%fd97, %fd96, 0d3E5ADE1569CE2BDF, 0d3E928AF3FCA213EA;
	fma.rn.f64 	%fd98, %fd97, %fd96, 0d3EC71DEE62401315;
	fma.rn.f64 	%fd99, %fd98, %fd96, 0d3EFA01997C89EB71;
	fma.rn.f64 	%fd100, %fd99, %fd96, 0d3F2A01A014761F65;
	fma.rn.f64 	%fd101, %fd100, %fd96, 0d3F56C16C1852B7AF;
	fma.rn.f64 	%fd102, %fd101, %fd96, 0d3F81111111122322;
	fma.rn.f64 	%fd103, %fd102, %fd96, 0d3FA55555555502A1;
	fma.rn.f64 	%fd104, %fd103, %fd96, 0d3FC5555555555511;
	fma.rn.f64 	%fd105, %fd104, %fd96, 0d3FE000000000000B;
	fma.rn.f64 	%fd106, %fd105, %fd96, 0d3FF0000000000000;
	fma.rn.f64 	%fd107, %fd106, %fd96, 0d3FF0000000000000;
	{
	.reg .b32 %temp; 
	mov.b64 	{%r49, %temp}, %fd107;
	}
	{
	.reg .b32 %temp; 
	mov.b64 	{%temp, %r50}, %fd107;
	}
	shl.b32 	%r140, %r48, 20;
	add.s32 	%r141, %r140, %r50;
	mov.b64 	%fd136, {%r49, %r141};
	{
	.reg .b32 %temp; 
	mov.b64 	{%temp, %r142}, %fd16;
	}
	mov.b32 	%f35, %r142;
	abs.f32 	%f11, %f35;
	setp.lt.f32 	%p13, %f11, 0f4086232B;
	@%p13 bra 	$L__BB0_17;
	setp.lt.f64 	%p14, %fd16, 0d0000000000000000;
	add.f64 	%fd108, %fd16, 0d7FF0000000000000;
	selp.f64 	%fd136, 0d0000000000000000, %fd108, %p14;
	setp.geu.f32 	%p15, %f11, 0f40874800;
	@%p15 bra 	$L__BB0_17;
	shr.u32 	%r143, %r48, 31;
	add.s32 	%r144, %r48, %r143;
	shr.s32 	%r145, %r144, 1;
	shl.b32 	%r146, %r145, 20;
	add.s32 	%r147, %r50, %r146;
	mov.b64 	%fd109, {%r49, %r147};
	sub.s32 	%r148, %r48, %r145;
	shl.b32 	%r149, %r148, 20;
	add.s32 	%r150, %r149, 1072693248;
	mov.b32 	%r151, 0;
	mov.b64 	%fd110, {%r151, %r150};
	mul.f64 	%fd136, %fd110, %fd109;
$L__BB0_17:
	add.f32 	%f36, %f13, %f10;
	mul.f32 	%f37, %f36, %f36;
	cvt.f64.f32 	%fd111, %f37;
	mul.f64 	%fd21, %fd111, 0dBFE0000000000000;
	fma.rn.f64 	%fd112, %fd21, 0d3FF71547652B82FE, 0d4338000000000000;
	{
	.reg .b32 %temp; 
	mov.b64 	{%r51, %temp}, %fd112;
	}
	mov.f64 	%fd113, 0dC338000000000000;
	add.rn.f64 	%fd114, %fd112, %fd113;
	fma.rn.f64 	%fd115, %fd114, 0dBFE62E42FEFA39EF, %fd21;
	fma.rn.f64 	%fd116, %fd114, 0dBC7ABC9E3B39803F, %fd115;
	fma.rn.f64 	%fd117, %fd116, 0d3E5ADE1569CE2BDF, 0d3E928AF3FCA213EA;
	fma.rn.f64 	%fd118, %fd117, %fd116, 0d3EC71DEE62401315;
	fma.rn.f64 	%fd119, %fd118, %fd116, 0d3EFA01997C89EB71;
	fma.rn.f64 	%fd120, %fd119, %fd116, 0d3F2A01A014761F65;
	fma.rn.f64 	%fd121, %fd120, %fd116, 0d3F56C16C1852B7AF;
	fma.rn.f64 	%fd122, %fd121, %fd116, 0d3F81111111122322;
	fma.rn.f64 	%fd123, %fd122, %fd116, 0d3FA55555555502A1;
	fma.rn.f64 	%fd124, %fd123, %fd116, 0d3FC5555555555511;
	fma.rn.f64 	%fd125, %fd124, %fd116, 0d3FE000000000000B;
	fma.rn.f64 	%fd126, %fd125, %fd116, 0d3FF0000000000000;
	fma.rn.f64 	%fd127, %fd126, %fd116, 0d3FF0000000000000;
	{
	.reg .b32 %temp; 
	mov.b64 	{%r52, %temp}, %fd127;
	}
	{
	.reg .b32 %temp; 
	mov.b64 	{%temp, %r53}, %fd127;
	}
	shl.b32 	%r152, %r51, 20;
	add.s32 	%r153, %r152, %r53;
	mov.b64 	%fd137, {%r52, %r153};
	{
	.reg .b32 %temp; 
	mov.b64 	{%temp, %r154}, %fd21;
	}
	mov.b32 	%f38, %r154;
	abs.f32 	%f12, %f38;
	setp.lt.f32 	%p16, %f12, 0f4086232B;
	@%p16 bra 	$L__BB0_20;
	setp.lt.f64 	%p17, %fd21, 0d0000000000000000;
	add.f64 	%fd128, %fd21, 0d7FF0000000000000;
	selp.f64 	%fd137, 0d0000000000000000, %fd128, %p17;
	setp.geu.f32 	%p18, %f12, 0f40874800;
	@%p18 bra 	$L__BB0_20;
	shr.u32 	%r155, %r51, 31;
	add.s32 	%r156, %r51, %r155;
	shr.s32 	%r157, %r156, 1;
	shl.b32 	%r158, %r157, 20;
	add.s32 	%r159, %r53, %r158;
	mov.b64 	%fd129, {%r52, %r159};
	sub.s32 	%r160, %r51, %r157;
	shl.b32 	%r161, %r160, 20;
	add.s32 	%r162, %r161, 1072693248;
	mov.b32 	%r163, 0;
	mov.b64 	%fd130, {%r163, %r162};
	mul.f64 	%fd137, %fd130, %fd129;
$L__BB0_20:
	add.f64 	%fd131, %fd136, %fd137;
	mul.f64 	%fd132, %fd131, 0d3FE0000000000000;
	cvt.rn.f32.f64 	%f39, %fd132;
	mul.f32 	%f40, %f9, %f2;
	setp.gt.f32 	%p19, %f40, %f39;
	@%p19 bra 	$L__BB0_14;
	st.global.v2.u32 	[%rd1+8], {%r181, %r180};
	st.global.v2.u32 	[%rd1+16], {%r179, %r178};
	st.global.v2.u32 	[%rd1], {%r177, %r182};
	cvta.to.global.u64 	%rd19, %rd5;
	add.s64 	%rd21, %rd19, %rd13;
	st.global.f32 	[%rd21], %f10;
$L__BB0_22:
	ret;

}
	// .globl	_Z22inicializacionDensidadPfi
.visible .entry _Z22inicializacionDensidadPfi(
	.param .u64 .ptr .align 1 _Z22inicializacionDensidadPfi_param_0,
	.param .u32 _Z22inicializacionDensidadPfi_param_1
)
{
	.reg .pred 	%p<2>;
	.reg .b32 	%r<8>;
	.reg .b64 	%rd<5>;

	ld.param.u64 	%rd1, [_Z22inicializacionDensidadPfi_param_0];
	ld.param.u32 	%r2, [_Z22inicializacionDensidadPfi_param_1];
	mov.u32 	%r3, %ctaid.x;
	mov.u32 	%r4, %ntid.x;
	mov.u32 	%r5, %tid.x;
	mad.lo.s32 	%r1, %r3, %r4, %r5;
	mul.lo.s32 	%r6, %r2, %r2;
	setp.ge.s32 	%p1, %r1, %r6;
	@%p1 bra 	$L__BB1_2;
	cvta.to.global.u64 	%rd2, %rd1;
	mul.wide.s32 	%rd3, %r1, 4;
	add.s64 	%rd4, %rd2, %rd3;
	mov.b32 	%r7, 0;
	st.global.u32 	[%rd4], %r7;
$L__BB1_2:
	ret;

}
	// .globl	_Z27inicializacionValoresRealesPfi
.visible .entry _Z27inicializacionValoresRealesPfi(
	.param .u64 .ptr .align 1 _Z27inicializacionValoresRealesPfi_param_0,
	.param .u32 _Z27inicializacionValoresRealesPfi_param_1
)
{
	.reg .pred 	%p<2>;
	.reg .b32 	%r<8>;
	.reg .b64 	%rd<5>;

	ld.param.u64 	%rd1, [_Z27inicializacionValoresRealesPfi_param_0];
	ld.param.u32 	%r2, [_Z27inicializacionValoresRealesPfi_param_1];
	mov.u32 	%r3, %ctaid.x;
	mov.u32 	%r4, %ntid.x;
	mov.u32 	%r5, %tid.x;
	mad.lo.s32 	%r1, %r3, %r4, %r5;
	mul.lo.s32 	%r6, %r2, %r2;
	setp.ge.s32 	%p1, %r1, %r6;
	@%p1 bra 	$L__BB2_2;
	cvta.to.global.u64 	%rd2, %rd1;
	mul.wide.s32 	%rd3, %r1, 4;
	add.s64 	%rd4, %rd2, %rd3;
	mov.b32 	%r7, 0;
	st.global.u32 	[%rd4], %r7;
$L__BB2_2:
	ret;

}
	// .globl	_Z35calculoDensidadInicializacionCeldasPfS_PiS0_S_S_iif
.visible .entry _Z35calculoDensidadInicializacionCeldasPfS_PiS0_S_S_iif(
	.param .u64 .ptr .align 1 _Z35calculoDensidadInicializacionCeldasPfS_PiS0_S_S_iif_param_0,
	.param .u64 .ptr .align 1 _Z35calculoDensidadInicializacionCeldasPfS_PiS0_S_S_iif_param_1,
	.param .u64 .ptr .align 1 _Z35calculoDensidadInicializacionCeldasPfS_PiS0_S_S_iif_param_2,
	.param .u64 .ptr .align 1 _Z35calculoDensidadInicializacionCeldasPfS_PiS0_S_S_iif_param_3,
	.param .u64 .ptr .align 1 _Z35calculoDensidadInicializacionCeldasPfS_PiS0_S_S_iif_param_4,
	.param .u64 .ptr .align 1 _Z35calculoDensidadInicializacionCeldasPfS_PiS0_S_S_iif_param_5,
	.param .u32 _Z35calculoDensidadInicializacionCeldasPfS_PiS0_S_S_iif_param_6,
	.param .u32 _Z35calculoDensidadInicializacionCeldasPfS_PiS0_S_S_iif_param_7,
	.param .f32 _Z35calculoDensidadInicializacionCeldasPfS_PiS0_S_S_iif_param_8
)
{
	.reg .pred 	%p<2>;
	.reg .b32 	%r<11>;
	.reg .b32 	%f<16>;
	.reg .b64 	%rd<20>;

	ld.param.u64 	%rd1, [_Z35calculoDensidadInicializacionCeldasPfS_PiS0_S_S_iif_param_0];
	ld.param.u64 	%rd2, [_Z35calculoDensidadInicializacionCeldasPfS_PiS0_S_S_iif_param_1];
	ld.param.u64 	%rd3, [_Z35calculoDensidadInicializacionCeldasPfS_PiS0_S_S_iif_param_2];
	ld.param.u64 	%rd4, [_Z35calculoDensidadInicializacionCeldasPfS_PiS0_S_S_iif_param_3];
	ld.param.u64 	%rd5, [_Z35calculoDensidadInicializacionCeldasPfS_PiS0_S_S_iif_param_4];
	ld.param.u64 	%rd6, [_Z35calculoDensidadInicializacionCeldasPfS_PiS0_S_S_iif_param_5];
	ld.param.u32 	%r2, [_Z35calculoDensidadInicializacionCeldasPfS_PiS0_S_S_iif_param_6];
	ld.param.u32 	%r3, [_Z35calculoDensidadInicializacionCeldasPfS_PiS0_S_S_iif_param_7];
	ld.param.f32 	%f2, [_Z35calculoDensidadInicializacionCeldasPfS_PiS0_S_S_iif_param_8];
	mov.u32 	%r4, %ctaid.x;
	mov.u32 	%r5, %ntid.x;
	mov.u32 	%r6, %tid.x;
	mad.lo.s32 	%r1, %r4, %r5, %r6;
	cvt.rn.f32.s32 	%f3, %r3;
	div.rn.f32 	%f1, %f2, %f3;
	setp.ge.s32 	%p1, %r1, %r2;
	@%p1 bra 	$L__BB3_2;
	cvta.to.global.u64 	%rd7, %rd1;
	cvta.to.global.u64 	%rd8, %rd3;
	cvta.to.global.u64 	%rd9, %rd2;
	cvta.to.global.u64 	%rd10, %rd4;
	cvta.to.global.u64 	%rd11, %rd5;
	cvta.to.global.u64 	%rd12, %rd6;
	mul.wide.s32 	%rd13, %r1, 4;
	add.s64 	%rd14, %rd7, %rd13;
	ld.global.f32 	%f4, [%rd14];
	div.rn.f32 	%f5, %f4, %f1;
	cvt.rzi.s32.f32 	%r7, %f5;
	add.s64 	%rd15, %rd8, %rd13;
	st.global.u32 	[%rd15], %r7;
	add.s64 	%rd16, %rd9, %rd13;
	ld.global.f32 	%f6, [%rd16];
	div.rn.f32 	%f7, %f6, %f1;
	cvt.rzi.s32.f32 	%r8, %f7;
	add.s64 	%rd17, %rd10, %rd13;
	st.global.u32 	[%rd17], %r8;
	ld.global.f32 	%f8, [%rd14];
	div.rn.f32 	%f9, %f8, %f1;
	ld.global.u32 	%r9, [%rd15];
	cvt.rn.f32.s32 	%f10, %r9;
	sub.f32 	%f11, %f9, %f10;
	add.s64 	%rd18, %rd11, %rd13;
	st.global.f32 	[%rd18], %f11;
	ld.global.f32 	%f12, [%rd16];
	div.rn.f32 	%f13, %f12, %f1;
	ld.global.u32 	%r10, [%rd17];
	cvt.rn.f32.s32 	%f14, %r10;
	sub.f32 	%f15, %f13, %f14;
	add.s64 	%rd19, %rd12, %rd13;
	st.global.f32 	[%rd19], %f15;
$L__BB3_2:
	ret;

}
	// .globl	_Z15calculoDensidadPfPiS0_S_ifi
.visible .entry _Z15calculoDensidadPfPiS0_S_ifi(
	.param .u64 .ptr .align 1 _Z15calculoDensidadPfPiS0_S_ifi_param_0,
	.param .u64 .ptr .align 1 _Z15calculoDensidadPfPiS0_S_ifi_param_1,
	.param .u64 .ptr .align 1 _Z15calculoDensidadPfPiS0_S_ifi_param_2,
	.param .u64 .ptr .align 1 _Z15calculoDensidadPfPiS0_S_ifi_param_3,
	.param .u32 _Z15calculoDensidadPfPiS0_S_ifi_param_4,
	.param .f32 _Z15calculoDensidadPfPiS0_S_ifi_param_5,
	.param .u32 _Z15calculoDensidadPfPiS0_S_ifi_param_6
)
{
	.reg .pred 	%p<9>;
	.reg .b32 	%r<38>;
	.reg .b32 	%f<37>;
	.reg .b64 	%rd<47>;
	.reg .b64 	%fd<20>;

	ld.param.u64 	%rd18, [_Z15calculoDensidadPfPiS0_S_ifi_param_0];
	ld.param.u64 	%rd19, [_Z15calculoDensidadPfPiS0_S_ifi_param_1];
	ld.param.u64 	%rd20, [_Z15calculoDensidadPfPiS0_S_ifi_param_2];
	ld.param.u64 	%rd21, [_Z15calculoDensidadPfPiS0_S_ifi_param_3];
	ld.param.u32 	%r7, [_Z15calculoDensidadPfPiS0_S_ifi_param_4];
	ld.param.f32 	%f2, [_Z15calculoDensidadPfPiS0_S_ifi_param_5];
	ld.param.u32 	%r8, [_Z15calculoDensidadPfPiS0_S_ifi_param_6];
	cvta.to.global.u64 	%rd1, %rd18;
	cvta.to.global.u64 	%rd2, %rd19;
	cvta.to.global.u64 	%rd3, %rd20;
	cvta.to.global.u64 	%rd4, %rd21;
	mul.lo.s32 	%r9, %r7, %r7;
	cvt.rn.f32.u32 	%f3, %r9;
	div.rn.f32 	%f1, %f2, %f3;
	setp.lt.s32 	%p1, %r8, 1;
	@%p1 bra 	$L__BB4_15;
	cvt.f64.f32 	%fd1, %f1;
	setp.eq.s32 	%p2, %r8, 1;
	mov.b64 	%rd46, 0;
	@%p2 bra 	$L__BB4_11;
	and.b32  	%r10, %r8, 2147483646;
	neg.s32 	%r37, %r10;
	add.s64 	%rd45, %rd2, 4;
	add.s64 	%rd44, %rd3, 4;
	add.s64 	%rd43, %rd4, 4;
$L__BB4_3:
	ld.global.f32 	%f4, [%rd43+-4];
	cvt.f64.f32 	%fd2, %f4;
	mov.f64 	%fd3, 0d3FF0000000000000;
	sub.f64 	%fd4, %fd3, %fd2;
	div.rn.f64 	%fd5, %fd4, %fd1;
	ld.global.u32 	%r11, [%rd44+-4];
	ld.global.u32 	%r12, [%rd45+-4];
	mad.lo.s32 	%r13, %r11, %r7, %r12;
	mul.wide.s32 	%rd23, %r13, 4;
	add.s64 	%rd24, %rd1, %rd23;
	ld.global.f32 	%f5, [%rd24];
	cvt.f64.f32 	%fd6, %f5;
	add.f64 	%fd7, %fd5, %fd6;
	cvt.rn.f32.f64 	%f6, %fd7;
	st.global.f32 	[%rd24], %f6;
	ld.global.u32 	%r14, [%rd45+-4];
	add.s32 	%r3, %r14, 1;
	setp.ne.s32 	%p3, %r3, %r7;
	@%p3 bra 	$L__BB4_5;
	ld.global.f32 	%f11, [%rd43+-4];
	div.rn.f32 	%f12, %f11, %f1;
	ld.global.u32 	%r17, [%rd44+-4];
	mul.lo.s32 	%r18, %r17, %r7;
	mul.wide.s32 	%rd27, %r18, 4;
	add.s64 	%rd28, %rd1, %rd27;
	ld.global.f32 	%f13, [%rd28];
	add.f32 	%f14, %f12, %f13;
	st.global.f32 	[%rd28], %f14;
	bra.uni 	$L__BB4_6;
$L__BB4_5:
	ld.global.f32 	%f7, [%rd43+-4];
	div.rn.f32 	%f8, %f7, %f1;
	ld.global.u32 	%r15, [%rd44+-4];
	mad.lo.s32 	%r16, %r15, %r7, %r3;
	mul.wide.s32 	%rd25, %r16, 4;
	add.s64 	%rd26, %rd1, %rd25;
	ld.global.f32 	%f9, [%rd26];
	add.f32 	%f10, %f8, %f9;
	st.global.f32 	[%rd26], %f10;
$L__BB4_6:
	ld.global.f32 	%f15, [%rd43];
	cvt.f64.f32 	%fd8, %f15;
	mov.f64 	%fd9, 0d3FF0000000000000;
	sub.f64 	%fd10, %fd9, %fd8;
	div.rn.f64 	%fd11, %fd10, %fd1;
	ld.global.u32 	%r19, [%rd44];
	ld.global.u32 	%r20, [%rd45];
	mad.lo.s32 	%r21, %r19, %r7, %r20;
	mul.wide.s32 	%rd29, %r21, 4;
	add.s64 	%rd30, %rd1, %rd29;
	ld.global.f32 	%f16, [%rd30];
	cvt.f64.f32 	%fd12, %f16;
	add.f64 	%fd13, %fd11, %fd12;
	cvt.rn.f32.f64 	%f17, %fd13;
	st.global.f32 	[%rd30], %f17;
	ld.global.u32 	%r22, [%rd45];
	add.s32 	%r4, %r22, 1;
	setp.eq.s32 	%p4, %r4, %r7;
	@%p4 bra 	$L__BB4_8;
	ld.global.f32 	%f18, [%rd43];
	div.rn.f32 	%f19, %f18, %f1;
	ld.global.u32 	%r23, [%rd44];
	mad.lo.s32 	%r24, %r23, %r7, %r4;
	mul.wide.s32 	%rd31, %r24, 4;
	add.s64 	%rd32, %rd1, %rd31;
	ld.global.f32 	%f20, [%rd32];
	add.f32 	%f21, %f19, %f20;
	st.global.f32 	[%rd32], %f21;
	bra.uni 	$L__BB4_9;
$L__BB4_8:
	ld.global.f32 	%f22, [%rd43];
	div.rn.f32 	%f23, %f22, %f1;
	ld.global.u32 	%r25, [%rd44];
	mul.lo.s32 	%r26, %r25, %r7;
	mul.wide.s32 	%rd33, %r26, 4;
	add.s64 	%rd34, %rd1, %rd33;
	ld.global.f32 	%f24, [%rd34];
	add.f32 	%f25, %f23, %f24;
	st.global.f32 	[%rd34], %f25;
$L__BB4_9:
	add.s32 	%r37, %r37, 2;
	add.s64 	%rd45, %rd45, 8;
	add.s64 	%rd44, %rd44, 8;
	add.s64 	%rd43, %rd43, 8;
	setp.ne.s32 	%p5, %r37, 0;
	@%p5 bra 	$L__BB4_3;
	cvt.u64.u32 	%rd46, %r10;
$L__BB4_11:
	and.b32  	%r28, %r8, 1;
	setp.eq.b32 	%p6, %r28, 1;
	not.pred 	%p7, %p6;
	@%p7 bra 	$L__BB4_15;
	shl.b64 	%rd35, %rd46, 2;
	add.s64 	%rd16, %rd4, %rd35;
	ld.global.f32 	%f26, [%rd16];
	cvt.f64.f32 	%fd14, %f26;
	mov.f64 	%fd15, 0d3FF0000000000000;
	sub.f64 	%fd16, %fd15, %fd14;
	div.rn.f64 	%fd17, %fd16, %fd1;
	add.s64 	%rd17, %rd3, %rd35;
	ld.global.u32 	%r29, [%rd17];
	add.s64 	%rd36, %rd2, %rd35;
	ld.global.u32 	%r30, [%rd36];
	mad.lo.s32 	%r31, %r29, %r7, %r30;
	mul.wide.s32 	%rd37, %r31, 4;
	add.s64 	%rd38, %rd1, %rd37;
	ld.global.f32 	%f27, [%rd38];
	cvt.f64.f32 	%fd18, %f27;
	add.f64 	%fd19, %fd17, %fd18;
	cvt.rn.f32.f64 	%f28, %fd19;
	st.global.f32 	[%rd38], %f28;
	ld.global.u32 	%r32, [%rd36];
	add.s32 	%r6, %r32, 1;
	setp.eq.s32 	%p8, %r6, %r7;
	@%p8 bra 	$L__BB4_14;
	ld.global.f32 	%f29, [%rd16];
	div.rn.f32 	%f30, %f29, %f1;
	ld.global.u32 	%r33, [%rd17];
	mad.lo.s32 	%r34, %r33, %r7, %r6;
	mul.wide.s32 	%rd39, %r34, 4;
	add.s64 	%rd40, %rd1, %rd39;
	ld.global.f32 	%f31, [%rd40];
	add.f32 	%f32, %f30, %f31;
	st.global.f32 	[%rd40], %f32;
	bra.uni 	$L__BB4_15;
$L__BB4_14:
	ld.global.f32 	%f33, [%rd16];
	div.rn.f32 	%f34, %f33, %f1;
	ld.global.u32 	%r35, [%rd17];
	mul.lo.s32 	%r36, %r35, %r7;
	mul.wide.s32 	%rd41, %r36, 4;
	add.s64 	%rd42, %rd1, %rd41;
	ld.global.f32 	%f35, [%rd42];
	add.f32 	%f36, %f34, %f35;
	st.global.f32 	[%rd42], %f36;
$L__BB4_15:
	ret;

}
	// .globl	_Z21normalizacionDensidadPfS_iif
.visible .entry _Z21normalizacionDensidadPfS_iif(
	.param .u64 .ptr .align 1 _Z21normalizacionDensidadPfS_iif_param_0,
	.param .u64 .ptr .align 1 _Z21normalizacionDensidadPfS_iif_param_1,
	.param .u32 _Z21normalizacionDensidadPfS_iif_param_2,
	.param .u32 _Z21normalizacionDensidadPfS_iif_param_3,
	.param .f32 _Z21normalizacionDensidadPfS_iif_param_4
)
{
	.reg .pred 	%p<2>;
	.reg .b32 	%r<8>;
	.reg .b32 	%f<7>;
	.reg .b64 	%rd<8>;

	ld.param.u64 	%rd1, [_Z21normalizacionDensidadPfS_iif_param_0];
	ld.param.u64 	%rd2, [_Z21normalizacionDensidadPfS_iif_param_1];
	ld.param.u32 	%r3, [_Z21normalizacionDensidadPfS_iif_param_2];
	ld.param.u32 	%r4, [_Z21normalizacionDensidadPfS_iif_param_3];
	mov.u32 	%r5, %ctaid.x;
	mov.u32 	%r6, %ntid.x;
	mov.u32 	%r7, %tid.x;
	mad.lo.s32 	%r1, %r5, %r6, %r7;
	mul.lo.s32 	%r2, %r4, %r4;
	setp.ge.s32 	%p1, %r1, %r2;
	@%p1 bra 	$L__BB5_2;
	cvta.to.global.u64 	%rd3, %rd1;
	cvta.to.global.u64 	%rd4, %rd2;
	cvt.rn.f32.u32 	%f1, %r2;
	mul.wide.s32 	%rd5, %r1, 4;
	add.s64 	%rd6, %rd3, %rd5;
	ld.global.f32 	%f2, [%rd6];
	mul.f32 	%f3, %f2, %f1;
	cvt.rn.f32.s32 	%f4, %r3;
	div.rn.f32 	%f5, %f3, %f4;
	add.f32 	%f6, %f5, 0fBF800000;
	add.s64 	%rd7, %rd4, %rd5;
	st.global.f32 	[%rd7], %f6;
$L__BB5_2:
	ret;

}
	// .globl	_Z13realTocomplexPfP6float2i
.visible .entry _Z13realTocomplexPfP6float2i(
	.param .u64 .ptr .align 1 _Z13realTocomplexPfP6float2i_param_0,
	.param .u64 .ptr .align 1 _Z13realTocomplexPfP6float2i_param_1,
	.param .u32 _Z13realTocomplexPfP6float2i_param_2
)
{
	.reg .pred 	%p<2>;
	.reg .b32 	%r<7>;
	.reg .b32 	%f<3>;
	.reg .b64 	%rd<9>;

	ld.param.u64 	%rd1, [_Z13realTocomplexPfP6float2i_param_0];
	ld.param.u64 	%rd2, [_Z13realTocomplexPfP6float2i_param_1];
	ld.param.u32 	%r2, [_Z13realTocomplexPfP6float2i_param_2];
	mov.u32 	%r3, %ctaid.x;
	mov.u32 	%r4, %ntid.x;
	mov.u32 	%r5, %tid.x;
	mad.lo.s32 	%r1, %r3, %r4, %r5;
	mul.lo.s32 	%r6, %r2, %r2;
	setp.ge.s32 	%p1, %r1, %r6;
	@%p1 bra 	$L__BB6_2;
	cvta.to.global.u64 	%rd3, %rd1;
	cvta.to.global.u64 	%rd4, %rd2;
	mul.wide.s32 	%rd5, %r1, 4;
	add.s64 	%rd6, %rd3, %rd5;
	ld.global.f32 	%f1, [%rd6];
	mul.wide.s32 	%rd7, %r1, 8;
	add.s64 	%rd8, %rd4, %rd7;
	mov.f32 	%f2, 0f00000000;
	st.global.v2.f32 	[%rd8], {%f1, %f2};
$L__BB6_2:
	ret;

}
	// .globl	_Z31normalizacionSalidaTranfForwardP6float2S0_i
.visible .entry _Z31normalizacionSalidaTranfForwardP6float2S0_i(
	.param .u64 .ptr .align 1 _Z31normalizacionSalidaTranfForwardP6float2S0_i_param_0,
	.param .u64 .ptr .align 1 _Z31normalizacionSalidaTranfForwardP6float2S0_i_param_1,
	.param .u32 _Z31normalizacionSalidaTranfForwardP6float2S0_i_param_2
)
{
	.reg .pred 	%p<2>;
	.reg .b32 	%r<8>;
	.reg .b32 	%f<6>;
	.reg .b64 	%rd<8>;

	ld.param.u64 	%rd1, [_Z31normalizacionSalidaTranfForwardP6float2S0_i_param_0];
	ld.param.u64 	%rd2, [_Z31normalizacionSalidaTranfForwardP6float2S0_i_param_1];
	ld.param.u32 	%r3, [_Z31normalizacionSalidaTranfForwardP6float2S0_i_param_2];
	mov.u32 	%r4, %ctaid.x;
	mov.u32 	%r5, %ntid.x;
	mov.u32 	%r6, %tid.x;
	mad.lo.s32 	%r1, %r4, %r5, %r6;
	mul.lo.s32 	%r2, %r3, %r3;
	setp.ge.s32 	%p1, %r1, %r2;
	@%p1 bra 	$L__BB7_2;
	cvta.to.global.u64 	%rd3, %rd1;
	cvta.to.global.u64 	%rd4, %rd2;
	mul.wide.s32 	%rd5, %r1, 8;
	add.s64 	%rd6, %rd3, %rd5;
	ld.global.v2.f32 	{%f1, %f2}, [%rd6];
	mul.lo.s32 	%r7, %r2, %r2;
	cvt.rn.f32.s32 	%f3, %r7;
	div.rn.f32 	%f4, %f1, %f3;
	add.s64 	%rd7, %rd4, %rd5;
	div.rn.f32 	%f5, %f2, %f3;
	st.global.v2.f32 	[%rd7], {%f4, %f5};
$L__BB7_2:
	ret;

}
	// .globl	_Z15ComplexToFloat2P6float2S0_i
.visible .entry _Z15ComplexToFloat2P6float2S0_i(
	.param .u64 .ptr .align 1 _Z15ComplexToFloat2P6float2S0_i_param_0,
	.param .u64 .ptr .align 1 _Z15ComplexToFloat2P6float2S0_i_param_1,
	.param .u32 _Z15ComplexToFloat2P6float2S0_i_param_2
)
{
	.reg .pred 	%p<2>;
	.reg .b32 	%r<7>;
	.reg .b32 	%f<3>;
	.reg .b64 	%rd<8>;

	ld.param.u64 	%rd1, [_Z15ComplexToFloat2P6float2S0_i_param_0];
	ld.param.u64 	%rd2, [_Z15ComplexToFloat2P6float2S0_i_param_1];
	ld.param.u32 	%r2, [_Z15ComplexToFloat2P6float2S0_i_param_2];
	mov.u32 	%r3, %ctaid.x;
	mov.u32 	%r4, %ntid.x;
	mov.u32 	%r5, %tid.x;
	mad.lo.s32 	%r1, %r3, %r4, %r5;
	mul.lo.s32 	%r6, %r2, %r2;
	setp.ge.s32 	%p1, %r1, %r6;
	@%p1 bra 	$L__BB8_2;
	cvta.to.global.u64 	%rd3, %rd1;
	cvta.to.global.u64 	%rd4, %rd2;
	mul.wide.s32 	%rd5, %r1, 8;
	add.s64 	%rd6, %rd3, %rd5;
	ld.global.v2.f32 	{%f1, %f2}, [%rd6];
	add.s64 	%rd7, %rd4, %rd5;
	st.global.v2.f32 	[%rd7], {%f1, %f2};
$L__BB8_2:
	ret;

}
	// .globl	_Z15float2ToComplexP6float2S0_i
.visible .entry _Z15float2ToComplexP6float2S0_i(
	.param .u64 .ptr .align 1 _Z15float2ToComplexP6float2S0_i_param_0,
	.param .u64 .ptr .align 1 _Z15float2ToComplexP6float2S0_i_param_1,
	.param .u32 _Z15float2ToComplexP6float2S0_i_param_2
)
{
	.reg .pred 	%p<2>;
	.reg .b32 	%r<7>;
	.reg .b32 	%f<3>;
	.reg .b64 	%rd<8>;

	ld.param.u64 	%rd1, [_Z15float2ToComplexP6float2S0_i_param_0];
	ld.param.u64 	%rd2, [_Z15float2ToComplexP6float2S0_i_param_1];
	ld.param.u32 	%r2, [_Z15float2ToComplexP6float2S0_i_param_2];
	mov.u32 	%r3, %ctaid.x;
	mov.u32 	%r4, %ntid.x;
	mov.u32 	%r5, %tid.x;
	mad.lo.s32 	%r1, %r3, %r4, %r5;
	mul.lo.s32 	%r6, %r2, %r2;
	setp.ge.s32 	%p1, %r1, %r6;
	@%p1 bra 	$L__BB9_2;
	cvta.to.global.u64 	%rd3, %rd1;
	cvta.to.global.u64 	%rd4, %rd2;
	mul.wide.s32 	%rd5, %r1, 8;
	add.s64 	%rd6, %rd3, %rd5;
	ld.global.v2.f32 	{%f1, %f2}, [%rd6];
	add.s64 	%rd7, %rd4, %rd5;
	st.global.v2.f32 	[%rd7], {%f1, %f2};
$L__BB9_2:
	ret;

}
	// .globl	_Z13ComplexToRealP6float2Pfi
.visible .entry _Z13ComplexToRealP6float2Pfi(
	.param .u64 .ptr .align 1 _Z13ComplexToRealP6float2Pfi_param_0,
	.param .u64 .ptr .align 1 _Z13ComplexToRealP6float2Pfi_param_1,
	.param .u32 _Z13ComplexToRealP6float2Pfi_param_2
)
{
	.reg .pred 	%p<2>;
	.reg .b32 	%r<7>;
	.reg .b32 	%f<3>;
	.reg .b64 	%rd<9>;

	ld.param.u64 	%rd1, [_Z13ComplexToRealP6float2Pfi_param_0];
	ld.param.u64 	%rd2, [_Z13ComplexToRealP6float2Pfi_param_1];
	ld.param.u32 	%r2, [_Z13ComplexToRealP6float2Pfi_param_2];
	mov.u32 	%r3, %ctaid.x;
	mov.u32 	%r4, %ntid.x;
	mov.u32 	%r5, %tid.x;
	mad.lo.s32 	%r1, %r3, %r4, %r5;
	mul.lo.s32 	%r6, %r2, %r2;
	setp.ge.s32 	%p1, %r1, %r6;
	@%p1 bra 	$L__BB10_2;
	cvta.to.global.u64 	%rd3, %rd1;
	cvta.to.global.u64 	%rd4, %rd2;
	mul.wide.s32 	%rd5, %r1, 8;
	add.s64 	%rd6, %rd3, %rd5;
	ld.global.f32 	%f1, [%rd6];
	div.rn.f32 	%f2, %f1, 0f358637BD;
	mul.wide.s32 	%rd7, %r1, 4;
	add.s64 	%rd8, %rd4, %rd7;
	st.global.f32 	[%rd8], %f2;
$L__BB10_2:
	ret;

}
	// .globl	_Z14ElectricBordesPfS_S_fi
.visible .entry _Z14ElectricBordesPfS_S_fi(
	.param .u64 .ptr .align 1 _Z14ElectricBordesPfS_S_fi_param_0,
	.param .u64 .ptr .align 1 _Z14ElectricBordesPfS_S_fi_param_1,
	.param .u64 .ptr .align 1 _Z14ElectricBordesPfS_S_fi_param_2,
	.param .f32 _Z14ElectricBordesPfS_S_fi_param_3,
	.param .u32 _Z14ElectricBordesPfS_S_fi_param_4
)
{
	.reg .pred 	%p<2>;
	.reg .b32 	%r<13>;
	.reg .b32 	%f<20>;
	.reg .b64 	%rd<24>;
	.reg .b64 	%fd<11>;

	ld.param.u64 	%rd1, [_Z14ElectricBordesPfS_S_fi_param_0];
	ld.param.u64 	%rd2, [_Z14ElectricBordesPfS_S_fi_param_1];
	ld.param.u64 	%rd3, [_Z14ElectricBordesPfS_S_fi_param_2];
	ld.param.f32 	%f1, [_Z14ElectricBordesPfS_S_fi_param_3];
	ld.param.u32 	%r2, [_Z14ElectricBordesPfS_S_fi_param_4];
	mov.u32 	%r3, %ctaid.x;
	mov.u32 	%r4, %ntid.x;
	mov.u32 	%r5, %tid.x;
	mad.lo.s32 	%r1, %r3, %r4, %r5;
	setp.ge.s32 	%p1, %r1, %r2;
	@%p1 bra 	$L__BB11_2;
	cvta.to.global.u64 	%rd4, %rd1;
	cvta.to.global.u64 	%rd5, %rd2;
	cvta.to.global.u64 	%rd6, %rd3;
	mul.lo.s32 	%r6, %r2, %r1;
	add.s32 	%r7, %r6, %r2;
	mul.wide.s32 	%rd7, %r7, 4;
	add.s64 	%rd8, %rd4, %rd7;
	ld.global.f32 	%f2, [%rd8+-4];
	mul.wide.s32 	%rd9, %r6, 4;
	add.s64 	%rd10, %rd4, %rd9;
	ld.global.f32 	%f3, [%rd10+4];
	sub.f32 	%f4, %f2, %f3;
	cvt.f64.f32 	%fd1, %f4;
	cvt.rn.f32.s32 	%f5, %r2;
	div.rn.f32 	%f6, %f1, %f5;
	cvt.f64.f32 	%fd2, %f6;
	add.f64 	%fd3, %fd2, %fd2;
	div.rn.f64 	%fd4, %fd1, %fd3;
	cvt.rn.f32.f64 	%f7, %fd4;
	add.s64 	%rd11, %rd5, %rd9;
	st.global.f32 	[%rd11], %f7;
	ld.global.f32 	%f8, [%rd8+-8];
	ld.global.f32 	%f9, [%rd10];
	sub.f32 	%f10, %f8, %f9;
	cvt.f64.f32 	%fd5, %f10;
	div.rn.f64 	%fd6, %fd5, %fd3;
	cvt.rn.f32.f64 	%f11, %fd6;
	mul.wide.s32 	%rd12, %r2, 4;
	add.s64 	%rd13, %rd11, %rd12;
	st.global.f32 	[%rd13+-4], %f11;
	add.s32 	%r8, %r2, -2;
	mul.lo.s32 	%r9, %r8, %r2;
	add.s32 	%r10, %r9, %r1;
	mul.wide.s32 	%rd14, %r10, 4;
	add.s64 	%rd15, %rd4, %rd14;
	ld.global.f32 	%f12, [%rd15];
	mul.wide.s32 	%rd16, %r1, 4;
	add.s64 	%rd17, %rd4, %rd16;
	ld.global.f32 	%f13, [%rd17];
	sub.f32 	%f14, %f12, %f13;
	cvt.f64.f32 	%fd7, %f14;
	div.rn.f64 	%fd8, %fd7, %fd3;
	cvt.rn.f32.f64 	%f15, %fd8;
	add.s32 	%r11, %r9, %r2;
	add.s32 	%r12, %r10, %r2;
	mul.wide.s32 	%rd18, %r12, 4;
	add.s64 	%rd19, %rd6, %rd18;
	st.global.f32 	[%rd19], %f15;
	mul.wide.s32 	%rd20, %r11, 4;
	add.s64 	%rd21, %rd17, %rd20;
	ld.global.f32 	%f16, [%rd21];
	add.s64 	%rd22, %rd17, %rd12;
	ld.global.f32 	%f17, [%rd22];
	sub.f32 	%f18, %f16, %f17;
	cvt.f64.f32 	%fd9, %f18;
	div.rn.f64 	%fd10, %fd9, %fd3;
	cvt.rn.f32.f64 	%f19, %fd10;
	add.s64 	%rd23, %rd6, %rd16;
	st.global.f32 	[%rd23], %f19;
$L__BB11_2:
	ret;

}
	// .globl	_Z22calculoCampoElectricoXPfS_fi
.visible .entry _Z22calculoCampoElectricoXPfS_fi(
	.param .u64 .ptr .align 1 _Z22calculoCampoElectricoXPfS_fi_param_0,
	.param .u64 .ptr .align 1 _Z22calculoCampoElectricoXPfS_fi_param_1,
	.param .f32 _Z22calculoCampoElectricoXPfS_fi_param_2,
	.param .u32 _Z22calculoCampoElectricoXPfS_fi_param_3
)
{
	.reg .pred 	%p<4>;
	.reg .b32 	%r<14>;
	.reg .b32 	%f<8>;
	.reg .b64 	%rd<9>;
	.reg .b64 	%fd<5>;

	ld.param.u64 	%rd1, [_Z22calculoCampoElectricoXPfS_fi_param_0];
	ld.param.u64 	%rd2, [_Z22calculoCampoElectricoXPfS_fi_param_1];
	ld.param.f32 	%f1, [_Z22calculoCampoElectricoXPfS_fi_param_2];
	ld.param.u32 	%r4, [_Z22calculoCampoElectricoXPfS_fi_param_3];
	mov.u32 	%r5, %ctaid.x;
	mov.u32 	%r6, %ntid.x;
	mov.u32 	%r7, %tid.x;
	mad.lo.s32 	%r1, %r5, %r6, %r7;
	mov.u32 	%r8, %ctaid.y;
	mov.u32 	%r9, %ntid.y;
	mov.u32 	%r10, %tid.y;
	mad.lo.s32 	%r11, %r8, %r9, %r10;
	setp.ge.s32 	%p1, %r1, %r4;
	add.s32 	%r12, %r4, -2;
	setp.ge.s32 	%p2, %r11, %r12;
	or.pred  	%p3, %p1, %p2;
	@%p3 bra 	$L__BB12_2;
	cvta.to.global.u64 	%rd3, %rd1;
	cvta.to.global.u64 	%rd4, %rd2;
	mul.wide.u32 	%rd5, %r11, 4;
	add.s64 	%rd6, %rd3, %rd5;
	ld.global.f32 	%f2, [%rd6+-4];
	ld.global.f32 	%f3, [%rd6+4];
	sub.f32 	%f4, %f2, %f3;
	cvt.f64.f32 	%fd1, %f4;
	cvt.rn.f32.s32 	%f5, %r4;
	div.rn.f32 	%f6, %f1, %f5;
	cvt.f64.f32 	%fd2, %f6;
	add.f64 	%fd3, %fd2, %fd2;
	div.rn.f64 	%fd4, %fd1, %fd3;
	cvt.rn.f32.f64 	%f7, %fd4;
	mad.lo.s32 	%r13, %r4, %r1, %r11;
	mul.wide.s32 	%rd7, %r13, 4;
	add.s64 	%rd8, %rd4, %rd7;
	st.global.f32 	[%rd8], %f7;
$L__BB12_2:
	ret;

}
	// .globl	_Z22calculoCampoElectricoYPfS_fi
.visible .entry _Z22calculoCampoElectricoYPfS_fi(
	.param .u64 .ptr .align 1 _Z22calculoCampoElectricoYPfS_fi_param_0,
	.param .u64 .ptr .align 1 _Z22calculoCampoElectricoYPfS_fi_param_1,
	.param .f32 _Z22calculoCampoElectricoYPfS_fi_param_2,
	.param .u32 _Z22calculoCampoElectricoYPfS_fi_param_3
)
{
	.reg .pred 	%p<2>;
	.reg .b32 	%r<10>;
	.reg .b32 	%f<8>;
	.reg .b64 	%rd<11>;
	.reg .b64 	%fd<5>;

	ld.param.u64 	%rd1, [_Z22calculoCampoElectricoYPfS_fi_param_0];
	ld.param.u64 	%rd2, [_Z22calculoCampoElectricoYPfS_fi_param_1];
	ld.param.f32 	%f1, [_Z22calculoCampoElectricoYPfS_fi_param_2];
	ld.param.u32 	%r2, [_Z22calculoCampoElectricoYPfS_fi_param_3];
	mov.u32 	%r3, %ctaid.x;
	mov.u32 	%r4, %ntid.x;
	mov.u32 	%r5, %tid.x;
	mad.lo.s32 	%r1, %r3, %r4, %r5;
	add.s32 	%r6, %r2, -1;
	mul.lo.s32 	%r7, %r6, %r2;
	setp.ge.s32 	%p1, %r1, %r7;
	@%p1 bra 	$L__BB13_2;
	cvta.to.global.u64 	%rd3, %rd1;
	cvta.to.global.u64 	%rd4, %rd2;
	sub.s32 	%r8, %r1, %r2;
	mul.wide.s32 	%rd5, %r8, 4;
	add.s64 	%rd6, %rd3, %rd5;
	ld.global.f32 	%f2, [%rd6];
	add.s32 	%r9, %r2, %r1;
	mul.wide.s32 	%rd7, %r9, 4;
	add.s64 	%rd8, %rd3, %rd7;
	ld.global.f32 	%f3, [%rd8];
	sub.f32 	%f4, %f2, %f3;
	cvt.f64.f32 	%fd1, %f4;
	cvt.rn.f32.s32 	%f5, %r2;
	div.rn.f32 	%f6, %f1, %f5;
	cvt.f64.f32 	%fd2, %f6;
	add.f64 	%fd3, %fd2, %fd2;
	div.rn.f64 	%fd4, %fd1, %fd3;
	cvt.rn.f32.f64 	%f7, %fd4;
	mul.wide.s32 	%rd9, %r1, 4;
	add.s64 	%rd10, %rd4, %rd9;
	st.global.f32 	[%rd10], %f7;
$L__BB13_2:
	ret;

}
	// .globl	_Z6cargarPfS_S_i
.visible .entry _Z6cargarPfS_S_i(
	.param .u64 .ptr .align 1 _Z6cargarPfS_S_i_param_0,
	.param .u64 .ptr .align 1 _Z6cargarPfS_S_i_param_1,
	.param .u64 .ptr .align 1 _Z6cargarPfS_S_i_param_2,
	.param .u32 _Z6cargarPfS_S_i_param_3
)
{
	.reg .pred 	%p<2>;
	.reg .b32 	%r<6>;
	.reg .b32 	%f<3>;
	.reg .b64 	%rd<13>;

	ld.param.u64 	%rd1, [_Z6cargarPfS_S_i_param_0];
	ld.param.u64 	%rd2, [_Z6cargarPfS_S_i_param_1];
	ld.param.u64 	%rd3, [_Z6cargarPfS_S_i_param_2];
	ld.param.u32 	%r2, [_Z6cargarPfS_S_i_param_3];
	mov.u32 	%r3, %ctaid.x;
	mov.u32 	%r4, %ntid.x;
	mov.u32 	%r5, %tid.x;
	mad.lo.s32 	%r1, %r3, %r4, %r5;
	setp.ge.s32 	%p1, %r1, %r2;
	@%p1 bra 	$L__BB14_2;
	cvta.to.global.u64 	%rd4, %rd1;
	cvta.to.global.u64 	%rd5, %rd3;
	cvta.to.global.u64 	%rd6, %rd2;
	mul.wide.s32 	%rd7, %r1, 4;
	add.s64 	%rd8, %rd4, %rd7;
	ld.global.f32 	%f1, [%rd8];
	add.s64 	%rd9, %rd5, %rd7;
	st.global.f32 	[%rd9], %f1;
	add.s64 	%rd10, %rd6, %rd7;
	ld.global.f32 	%f2, [%rd10];
	mul.wide.s32 	%rd11, %r2, 4;
	add.s64 	%rd12, %rd9, %rd11;
	st.global.f32 	[%rd12], %f2;
$L__BB14_2:
	ret;

}
	// .globl	_Z9descargarPfS_S_i
.visible .entry _Z9descargarPfS_S_i(
	.param .u64 .ptr .align 1 _Z9descargarPfS_S_i_param_0,
	.param .u64 .ptr .align 1 _Z9descargarPfS_S_i_param_1,
	.param .u64 .ptr .align 1 _Z9descargarPfS_S_i_param_2,
	.param .u32 _Z9descargarPfS_S_i_param_3
)
{
	.reg .pred 	%p<2>;
	.reg .b32 	%r<6>;
	.reg .b32 	%f<3>;
	.reg .b64 	%rd<13>;

	ld.param.u64 	%rd1, [_Z9descargarPfS_S_i_param_0];
	ld.param.u64 	%rd2, [_Z9descargarPfS_S_i_param_1];
	ld.param.u64 	%rd3, [_Z9descargarPfS_S_i_param_2];
	ld.param.u32 	%r2, [_Z9descargarPfS_S_i_param_3];
	mov.u32 	%r3, %ctaid.x;
	mov.u32 	%r4, %ntid.x;
	mov.u32 	%r5, %tid.x;
	mad.lo.s32 	%r1, %r3, %r4, %r5;
	setp.ge.s32 	%p1, %r1, %r2;
	@%p1 bra 	$L__BB15_2;
	cvta.to.global.u64 	%rd4, %rd3;
	cvta.to.global.u64 	%rd5, %rd1;
	cvta.to.global.u64 	%rd6, %rd2;
	mul.wide.s32 	%rd7, %r1, 4;
	add.s64 	%rd8, %rd4, %rd7;
	ld.global.f32 	%f1, [%rd8];
	add.s64 	%rd9, %rd5, %rd7;
	st.global.f32 	[%rd9], %f1;
	mul.wide.s32 	%rd10, %r2, 4;
	add.s64 	%rd11, %rd8, %rd10;
	ld.global.f32 	%f2, [%rd11];
	add.s64 	%rd12, %rd6, %rd7;
	st.global.f32 	[%rd12], %f2;
$L__BB15_2:
	ret;

}
	// .globl	_Z16escapeParticulasPfS_if
.visible .entry _Z16escapeParticulasPfS_if(
	.param .u64 .ptr .align 1 _Z16escapeParticulasPfS_if_param_0,
	.param .u64 .ptr .align 1 _Z16escapeParticulasPfS_if_param_1,
	.param .u32 _Z16escapeParticulasPfS_if_param_2,
	.param .f32 _Z16escapeParticulasPfS_if_param_3
)
{
	.reg .pred 	%p<6>;
	.reg .b32 	%r<6>;
	.reg .b32 	%f<18>;
	.reg .b64 	%rd<9>;

	ld.param.u64 	%rd3, [_Z16escapeParticulasPfS_if_param_0];
	ld.param.u64 	%rd4, [_Z16escapeParticulasPfS_if_param_1];
	ld.param.u32 	%r2, [_Z16escapeParticulasPfS_if_param_2];
	ld.param.f32 	%f11, [_Z16escapeParticulasPfS_if_param_3];
	mov.u32 	%r3, %ctaid.x;
	mov.u32 	%r4, %ntid.x;
	mov.u32 	%r5, %tid.x;
	mad.lo.s32 	%r1, %r3, %r4, %r5;
	setp.ge.s32 	%p1, %r1, %r2;
	@%p1 bra 	$L__BB16_9;
	cvta.to.global.u64 	%rd5, %rd3;
	mul.wide.s32 	%rd6, %r1, 4;
	add.s64 	%rd1, %rd5, %rd6;
	ld.global.f32 	%f16, [%rd1];
	setp.geu.f32 	%p2, %f16, 0f00000000;
	@%p2 bra 	$L__BB16_3;
	add.f32 	%f16, %f11, %f16;
	st.global.f32 	[%rd1], %f16;
$L__BB16_3:
	cvta.to.global.u64 	%rd7, %rd4;
	add.s64 	%rd2, %rd7, %rd6;
	ld.global.f32 	%f17, [%rd2];
	setp.geu.f32 	%p3, %f17, 0f00000000;
	@%p3 bra 	$L__BB16_5;
	add.f32 	%f17, %f11, %f17;
	st.global.f32 	[%rd2], %f17;
	ld.global.f32 	%f16, [%rd1];
$L__BB16_5:
	setp.leu.f32 	%p4, %f16, %f11;
	@%p4 bra 	$L__BB16_7;
	sub.f32 	%f12, %f16, %f11;
	st.global.f32 	[%rd1], %f12;
	ld.global.f32 	%f17, [%rd2];
$L__BB16_7:
	setp.leu.f32 	%p5, %f17, %f11;
	@%p5 bra 	$L__BB16_9;
	sub.f32 	%f13, %f17, %f11;
	st.global.f32 	[%rd2], %f13;
$L__BB16_9:
	ret;

}
	// .globl	_Z33calculoCampoELectricoPorParticulaPfS_PiS0_S_S_iiS_S_
.visible .entry _Z33calculoCampoELectricoPorParticulaPfS_PiS0_S_S_iiS_S_(
	.param .u64 .ptr .align 1 _Z33calculoCampoELectricoPorParticulaPfS_PiS0_S_S_iiS_S__param_0,
	.param .u64 .ptr .align 1 _Z33calculoCampoELectricoPorParticulaPfS_PiS0_S_S_iiS_S__param_1,
	.param .u64 .ptr .align 1 _Z33calculoCampoELectricoPorParticulaPfS_PiS0_S_S_iiS_S__param_2,
	.param .u64 .ptr .align 1 _Z33calculoCampoELectricoPorParticulaPfS_PiS0_S_S_iiS_S__param_3,
	.param .u64 .ptr .align 1 _Z33calculoCampoELectricoPorParticulaPfS_PiS0_S_S_iiS_S__param_4,
	.param .u64 .ptr .align 1 _Z33calculoCampoELectricoPorParticulaPfS_PiS0_S_S_iiS_S__param_5,
	.param .u32 _Z33calculoCampoELectricoPorParticulaPfS_PiS0_S_S_iiS_S__param_6,
	.param .u32 _Z33calculoCampoELectricoPorParticulaPfS_PiS0_S_S_iiS_S__param_7,
	.param .u64 .ptr .align 1 _Z33calculoCampoELectricoPorParticulaPfS_PiS0_S_S_iiS_S__param_8,
	.param .u64 .ptr .align 1 _Z33calculoCampoELectricoPorParticulaPfS_PiS0_S_S_iiS_S__param_9
)
{
	.reg .pred 	%p<4>;
	.reg .b32 	%r<16>;
	.reg .b32 	%f<16>;
	.reg .b64 	%rd<39>;
	.reg .b64 	%fd<19>;

	ld.param.u64 	%rd9, [_Z33calculoCampoELectricoPorParticulaPfS_PiS0_S_S_iiS_S__param_1];
	ld.param.u64 	%rd5, [_Z33calculoCampoELectricoPorParticulaPfS_PiS0_S_S_iiS_S__param_2];
	ld.param.u64 	%rd6, [_Z33calculoCampoELectricoPorParticulaPfS_PiS0_S_S_iiS_S__param_3];
	ld.param.u64 	%rd7, [_Z33calculoCampoELectricoPorParticulaPfS_PiS0_S_S_iiS_S__param_4];
	ld.param.u64 	%rd10, [_Z33calculoCampoELectricoPorParticulaPfS_PiS0_S_S_iiS_S__param_5];
	ld.param.u32 	%r3, [_Z33calculoCampoELectricoPorParticulaPfS_PiS0_S_S_iiS_S__param_6];
	ld.param.u32 	%r4, [_Z33calculoCampoELectricoPorParticulaPfS_PiS0_S_S_iiS_S__param_7];
	ld.param.u64 	%rd8, [_Z33calculoCampoELectricoPorParticulaPfS_PiS0_S_S_iiS_S__param_8];
	ld.param.u64 	%rd11, [_Z33calculoCampoELectricoPorParticulaPfS_PiS0_S_S_iiS_S__param_9];
	cvta.to.global.u64 	%rd1, %rd9;
	cvta.to.global.u64 	%rd2, %rd10;
	cvta.to.global.u64 	%rd3, %rd11;
	mov.u32 	%r5, %ctaid.x;
	mov.u32 	%r6, %ntid.x;
	mov.u32 	%r7, %tid.x;
	mad.lo.s32 	%r1, %r5, %r6, %r7;
	setp.ge.s32 	%p1, %r1, %r4;
	@%p1 bra 	$L__BB17_4;
	ld.param.u64 	%rd38, [_Z33calculoCampoELectricoPorParticulaPfS_PiS0_S_S_iiS_S__param_0];
	cvta.to.global.u64 	%rd12, %rd8;
	cvta.to.global.u64 	%rd13, %rd7;
	cvta.to.global.u64 	%rd14, %rd38;
	cvta.to.global.u64 	%rd15, %rd6;
	cvta.to.global.u64 	%rd16, %rd5;
	mul.wide.s32 	%rd17, %r1, 4;
	add.s64 	%rd18, %rd16, %rd17;
	ld.global.u32 	%r8, [%rd18];
	add.s32 	%r9, %r8, 1;
	rem.s32 	%r10, %r9, %r3;
	setp.eq.s32 	%p2, %r10, 0;
	selp.b32 	%r11, %r3, 0, %p2;
	sub.s32 	%r12, %r8, %r11;
	add.s64 	%rd19, %rd13, %rd17;
	mul.wide.s32 	%rd20, %r8, 4;
	add.s64 	%rd21, %rd12, %rd20;
	ld.global.f32 	%f1, [%rd19];
	ld.global.f32 	%f2, [%rd21];
	cvt.f64.f32 	%fd1, %f1;
	cvt.f64.f32 	%fd2, %f2;
	mov.f64 	%fd3, 0d3FF0000000000000;
	sub.f64 	%fd4, %fd3, %fd1;
	mul.wide.s32 	%rd22, %r12, 4;
	add.s64 	%rd23, %rd12, %rd22;
	ld.global.f32 	%f3, [%rd23+4];
	mul.f32 	%f4, %f3, %f1;
	cvt.f64.f32 	%fd5, %f4;
	fma.rn.f64 	%fd6, %fd4, %fd2, %fd5;
	cvt.rn.f32.f64 	%f5, %fd6;
	add.s64 	%rd24, %rd14, %rd17;
	st.global.f32 	[%rd24], %f5;
	add.s64 	%rd25, %rd15, %rd17;
	ld.global.u32 	%r2, [%rd25];
	add.s32 	%r13, %r2, 1;
	rem.s32 	%r14, %r13, %r3;
	setp.ne.s32 	%p3, %r14, 0;
	@%p3 bra 	$L__BB17_3;
	mul.wide.s32 	%rd31, %r2, 4;
	add.s64 	%rd32, %rd3, %rd31;
	ld.global.f32 	%f11, [%rd32];
	cvt.f64.f32 	%fd13, %f11;
	add.s64 	%rd34, %rd2, %rd17;
	ld.global.f32 	%f12, [%rd34];
	cvt.f64.f32 	%fd14, %f12;
	mov.f64 	%fd15, 0d3FF0000000000000;
	sub.f64 	%fd16, %fd15, %fd14;
	sub.s32 	%r15, %r2, %r3;
	mul.wide.s32 	%rd35, %r15, 4;
	add.s64 	%rd36, %rd3, %rd35;
	ld.global.f32 	%f13, [%rd36+4];
	mul.f32 	%f14, %f13, %f12;
	cvt.f64.f32 	%fd17, %f14;
	fma.rn.f64 	%fd18, %fd16, %fd13, %fd17;
	cvt.rn.f32.f64 	%f15, %fd18;
	add.s64 	%rd37, %rd1, %rd17;
	st.global.f32 	[%rd37], %f15;
	bra.uni 	$L__BB17_4;
$L__BB17_3:
	mul.wide.s32 	%rd26, %r2, 4;
	add.s64 	%rd27, %rd3, %rd26;
	ld.global.f32 	%f6, [%rd27];
	cvt.f64.f32 	%fd7, %f6;
	add.s64 	%rd29, %rd2, %rd17;
	ld.global.f32 	%f7, [%rd29];
	cvt.f64.f32 	%fd8, %f7;
	mov.f64 	%fd9, 0d3FF0000000000000;
	sub.f64 	%fd10, %fd9, %fd8;
	ld.global.f32 	%f8, [%rd27+4];
	mul.f32 	%f9, %f8, %f7;
	cvt.f64.f32 	%fd11, %f9;
	fma.rn.f64 	%fd12, %fd10, %fd7, %fd11;
	cvt.rn.f32.f64 	%f10, %fd12;
	add.s64 	%rd30, %rd1, %rd17;
	st.global.f32 	[%rd30], %f10;
$L__BB17_4:
	ret;

}
	// .globl	_Z19asignacionDerivadasPfS_S_S_S_S_S_S_i
.visible .entry _Z19asignacionDerivadasPfS_S_S_S_S_S_S_i(
	.param .u64 .ptr .align 1 _Z19asignacionDerivadasPfS_S_S_S_S_S_S_i_param_0,
	.param .u64 .ptr .align 1 _Z19asignacionDerivadasPfS_S_S_S_S_S_S_i_param_1,
	.param .u64 .ptr .align 1 _Z19asignacionDerivadasPfS_S_S_S_S_S_S_i_param_2,
	.param .u64 .ptr .align 1 _Z19asignacionDerivadasPfS_S_S_S_S_S_S_i_param_3,
	.param .u64 .ptr .align 1 _Z19asignacionDerivadasPfS_S_S_S_S_S_S_i_param_4,
	.param .u64 .ptr .align 1 _Z19asignacionDerivadasPfS_S_S_S_S_S_S_i_param_5,
	.param .u64 .ptr .align 1 _Z19asignacionDerivadasPfS_S_S_S_S_S_S_i_param_6,
	.param .u64 .ptr .align 1 _Z19asignacionDerivadasPfS_S_S_S_S_S_S_i_param_7,
	.param .u32 _Z19asignacionDerivadasPfS_S_S_S_S_S_S_i_param_8
)
{
	.reg .pred 	%p<2>;
	.reg .b32 	%r<6>;
	.reg .b32 	%f<7>;
	.reg .b64 	%rd<28>;

	ld.param.u64 	%rd2, [_Z19asignacionDerivadasPfS_S_S_S_S_S_S_i_param_1];
	ld.param.u64 	%rd4, [_Z19asignacionDerivadasPfS_S_S_S_S_S_S_i_param_3];
	ld.param.u64 	%rd5, [_Z19asignacionDerivadasPfS_S_S_S_S_S_S_i_param_4];
	ld.param.u64 	%rd6, [_Z19asignacionDerivadasPfS_S_S_S_S_S_S_i_param_5];
	ld.param.u64 	%rd7, [_Z19asignacionDerivadasPfS_S_S_S_S_S_S_i_param_6];
	ld.param.u64 	%rd8, [_Z19asignacionDerivadasPfS_S_S_S_S_S_S_i_param_7];
	ld.param.u32 	%r2, [_Z19asignacionDerivadasPfS_S_S_S_S_S_S_i_param_8];
	mov.u32 	%r3, %ctaid.x;
	mov.u32 	%r4, %ntid.x;
	mov.u32 	%r5, %tid.x;
	mad.lo.s32 	%r1, %r3, %r4, %r5;
	setp.ge.s32 	%p1, %r1, %r2;
	@%p1 bra 	$L__BB18_2;
	ld.param.u64 	%rd27, [_Z19asignacionDerivadasPfS_S_S_S_S_S_S_i_param_2];
	ld.param.u64 	%rd26, [_Z19asignacionDerivadasPfS_S_S_S_S_S_S_i_param_0];
	cvta.to.global.u64 	%rd9, %rd5;
	cvta.to.global.u64 	%rd10, %rd26;
	cvta.to.global.u64 	%rd11, %rd7;
	cvta.to.global.u64 	%rd12, %rd27;
	cvta.to.global.u64 	%rd13, %rd6;
	cvta.to.global.u64 	%rd14, %rd2;
	cvta.to.global.u64 	%rd15, %rd8;
	cvta.to.global.u64 	%rd16, %rd4;
	mul.wide.s32 	%rd17, %r1, 4;
	add.s64 	%rd18, %rd9, %rd17;
	ld.global.f32 	%f1, [%rd18];
	add.s64 	%rd19, %rd10, %rd17;
	st.global.f32 	[%rd19], %f1;
	add.s64 	%rd20, %rd11, %rd17;
	ld.global.f32 	%f2, [%rd20];
	neg.f32 	%f3, %f2;
	add.s64 	%rd21, %rd12, %rd17;
	st.global.f32 	[%rd21], %f3;
	add.s64 	%rd22, %rd13, %rd17;
	ld.global.f32 	%f4, [%rd22];
	add.s64 	%rd23, %rd14, %rd17;
	st.global.f32 	[%rd23], %f4;
	add.s64 	%rd24, %rd15, %rd17;
	ld.global.f32 	%f5, [%rd24];
	neg.f32 	%f6, %f5;
	add.s64 	%rd25, %rd16, %rd17;
	st.global.f32 	[%rd25], %f6;
$L__BB18_2:
	ret;

}


// ===== COMPILED SASS (sm_100) =====

	.target	sm_100

	.elftype	@"ET_EXEC"


//--------------------- .note.nv.tkinfo           --------------------------
	.section	.note.nv.tkinfo,"",@"SHT_NOTE"
	.sectionflags	@"SHF_NOTE_NV_TKINFO"
	.tkinfo
        /*0018*/ 	.word	0x00000002
        /*0030*/ 	.string	""
        /*0030*/ 	.string	"ptxas"
        /*0030*/ 	.string	"Cuda compilation tools, release 13.0, V13.0.88"
        /*0030*/ 	.string	"Build cuda_13.0.r13.0/compiler.36424714_0"
        /*0030*/ 	.string	"-arch sm_100 -m 64 "



//--------------------- .note.nv.cuinfo           --------------------------
	.section	.note.nv.cuinfo,"",@"SHT_NOTE"
	.sectionflags	@"SHF_NOTE_NV_CUINFO"
        /*0018*/ 	.short	0x0002
        /*001a*/ 	.short	0x0064
        /*001c*/ 	.short	0x0082
	.zero		2


//--------------------- .nv.info                  --------------------------
	.section	.nv.info,"",@"SHT_CUDA_INFO"
	.align	4


	//----- nvinfo : EIATTR_REGCOUNT
	.align		4
        /*0000*/ 	.byte	0x04, 0x2f
        /*0002*/ 	.short	(.L_10 - .L_9)
	.align		4
.L_9:
        /*0004*/ 	.word	index@(_Z22distribucionParticulasPfS_S_S_iP17curandStateXORWOWffi)
        /*0008*/ 	.word	0x00000036


	//----- nvinfo : EIATTR_FRAME_SIZE
	.align		4
.L_10:
        /*000c*/ 	.byte	0x04, 0x11
        /*000e*/ 	.short	(.L_12 - .L_11)
	.align		4
.L_11:
        /*0010*/ 	.word	index@(_Z22distribucionParticulasPfS_S_S_iP17curandStateXORWOWffi)
        /*0014*/ 	.word	0x00000000


	//----- nvinfo : EIATTR_REGCOUNT
	.align		4
.L_12:
        /*0018*/ 	.byte	0x04, 0x2f
        /*001a*/ 	.short	(.L_14 - .L_13)
	.align		4
.L_13:
        /*001c*/ 	.word	index@(_Z22inicializacionDensidadPfi)
        /*0020*/ 	.word	0x00000008


	//----- nvinfo : EIATTR_FRAME_SIZE
	.align		4
.L_14:
        /*0024*/ 	.byte	0x04, 0x11
        /*0026*/ 	.short	(.L_16 - .L_15)
	.align		4
.L_15:
        /*0028*/ 	.word	index@(_Z22inicializacionDensidadPfi)
        /*002c*/ 	.word	0x00000000


	//----- nvinfo : EIATTR_REGCOUNT
	.align		4
.L_16:
        /*0030*/ 	.byte	0x04, 0x2f
        /*0032*/ 	.short	(.L_18 - .L_17)
	.align		4
.L_17:
        /*0034*/ 	.word	index@(_Z27inicializacionValoresRealesPfi)
        /*0038*/ 	.word	0x00000008


	//----- nvinfo : EIATTR_FRAME_SIZE
	.align		4
.L_18:
        /*003c*/ 	.byte	0x04, 0x11
        /*003e*/ 	.short	(.L_20 - .L_19)
	.align		4
.L_19:
        /*0040*/ 	.word	index@(_Z27inicializacionValoresRealesPfi)
        /*0044*/ 	.word	0x00000000


	//----- nvinfo : EIATTR_REGCOUNT
	.align		4
.L_20:
        /*0048*/ 	.byte	0x04, 0x2f
        /*004a*/ 	.short	(.L_22 - .L_21)
	.align		4
.L_21:
        /*004c*/ 	.word	index@(_Z35calculoDensidadInicializacionCeldasPfS_PiS0_S_S_iif)
        /*0050*/ 	.word	0x00000017


	//----- nvinfo : EIATTR_FRAME_SIZE
	.align		4
.L_22:
        /*0054*/ 	.byte	0x04, 0x11
        /*0056*/ 	.short	(.L_24 - .L_23)
	.align		4
.L_23:
        /*0058*/ 	.word	index@($__internal_11_$__cuda_sm3x_div_rn_noftz_f32_slowpath)
        /*005c*/ 	.word	0x00000000


	//----- nvinfo : EIATTR_FRAME_SIZE
	.align		4
.L_24:
        /*0060*/ 	.byte	0x04, 0x11
        /*0062*/ 	.short	(.L_26 - .L_25)
	.align		4
.L_25:
        /*0064*/ 	.word	index@(_Z35calculoDensidadInicializacionCeldasPfS_PiS0_S_S_iif)
        /*0068*/ 	.word	0x00000000


	//----- nvinfo : EIATTR_REGCOUNT
	.align		4
.L_26:
        /*006c*/ 	.byte	0x04, 0x2f
        /*006e*/ 	.short	(.L_28 - .L_27)
	.align		4
.L_27:
        /*0070*/ 	.word	index@(_Z15calculoDensidadPfPiS0_S_ifi)
        /*0074*/ 	.word	0x00000024


	//----- nvinfo : EIATTR_FRAME_SIZE
	.align		4
.L_28:
        /*0078*/ 	.byte	0x04, 0x11
        /*007a*/ 	.short	(.L_30 - .L_29)
	.align		4
.L_29:
        /*007c*/ 	.word	index@($__internal_10_$__cuda_sm3x_div_rn_noftz_f32_slowpath)
        /*0080*/ 	.word	0x00000000


	//----- nvinfo : EIATTR_FRAME_SIZE
	.align		4
.L_30:
        /*0084*/ 	.byte	0x04, 0x11
        /*0086*/ 	.short	(.L_32 - .L_31)
	.align		4
.L_31:
        /*0088*/ 	.word	index@($__internal_9_$__cuda_sm20_div_rn_f64_full)
        /*008c*/ 	.word	0x00000000


	//----- nvinfo : EIATTR_FRAME_SIZE
	.align		4
.L_32:
        /*0090*/ 	.byte	0x04, 0x11
        /*0092*/ 	.short	(.L_34 - .L_33)
	.align		4
.L_33:
        /*0094*/ 	.word	index@(_Z15calculoDensidadPfPiS0_S_ifi)
        /*0098*/ 	.word	0x00000000


	//----- nvinfo : EIATTR_REGCOUNT
	.align		4
.L_34:
        /*009c*/ 	.byte	0x04, 0x2f
        /*009e*/ 	.short	(.L_36 - .L_35)
	.align		4
.L_35:
        /*00a0*/ 	.word	index@(_Z21normalizacionDensidadPfS_iif)
        /*00a4*/ 	.word	0x00000010


	//----- nvinfo : EIATTR_FRAME_SIZE
	.align		4
.L_36:
        /*00a8*/ 	.byte	0x04, 0x11
        /*00aa*/ 	.short	(.L_38 - .L_37)
	.align		4
.L_37:
        /*00ac*/ 	.word	index@($__internal_8_$__cuda_sm3x_div_rn_noftz_f32_slowpath)
        /*00b0*/ 	.word	0x00000000


	//----- nvinfo : EIATTR_FRAME_SIZE
	.align		4
.L_38:
        /*00b4*/ 	.byte	0x04, 0x11
        /*00b6*/ 	.short	(.L_40 - .L_39)
	.align		4
.L_39:
        /*00b8*/ 	.word	index@(_Z21normalizacionDensidadPfS_iif)
        /*00bc*/ 	.word	0x00000000


	//----- nvinfo : EIATTR_REGCOUNT
	.align		4
.L_40:
        /*00c0*/ 	.byte	0x04, 0x2f
        /*00c2*/ 	.short	(.L_42 - .L_41)
	.align		4
.L_41:
        /*00c4*/ 	.word	index@(_Z13realTocomplexPfP6float2i)
        /*00c8*/ 	.word	0x0000000c


	//----- nvinfo : EIATTR_FRAME_SIZE
	.align		4
.L_42:
        /*00cc*/ 	.byte	0x04, 0x11
        /*00ce*/ 	.short	(.L_44 - .L_43)
	.align		4
.L_43:
        /*00d0*/ 	.word	index@(_Z13realTocomplexPfP6float2i)
        /*00d4*/ 	.word	0x00000000


	//----- nvinfo : EIATTR_REGCOUNT
	.align		4
.L_44:
        /*00d8*/ 	.byte	0x04, 0x2f
        /*00da*/ 	.short	(.L_46 - .L_45)
	.align		4
.L_45:
        /*00dc*/ 	.word	index@(_Z31normalizacionSalidaTranfForwardP6float2S0_i)
        /*00e0*/ 	.word	0x00000014


	//----- nvinfo : EIATTR_FRAME_SIZE
	.align		4
.L_46:
        /*00e4*/ 	.byte	0x04, 0x11
        /*00e6*/ 	.short	(.L_48 - .L_47)
	.align		4
.L_47:
        /*00e8*/ 	.word	index@($__internal_7_$__cuda_sm3x_div_rn_noftz_f32_slowpath)
        /*00ec*/ 	.word	0x00000000


	//----- nvinfo : EIATTR_FRAME_SIZE
	.align		4
.L_48:
        /*00f0*/ 	.byte	0x04, 0x11
        /*00f2*/ 	.short	(.L_50 - .L_49)
	.align		4
.L_49:
        /*00f4*/ 	.word	index@(_Z31normalizacionSalidaTranfForwardP6float2S0_i)
        /*00f8*/ 	.word	0x00000000


	//----- nvinfo : EIATTR_REGCOUNT
	.align		4
.L_50:
        /*00fc*/ 	.byte	0x04, 0x2f
        /*00fe*/ 	.short	(.L_52 - .L_51)
	.align		4
.L_51:
        /*0100*/ 	.word	index@(_Z15ComplexToFloat2P6float2S0_i)
        /*0104*/ 	.word	0x0000000a


	//----- nvinfo : EIATTR_FRAME_SIZE
	.align		4
.L_52:
        /*0108*/ 	.byte	0x04, 0x11
        /*010a*/ 	.short	(.L_54 - .L_53)
	.align		4
.L_53:
        /*010c*/ 	.word	index@(_Z15ComplexToFloat2P6float2S0_i)
        /*0110*/ 	.word	0x00000000


	//----- nvinfo : EIATTR_REGCOUNT
	.align		4
.L_54:
        /*0114*/ 	.byte	0x04, 0x2f
        /*0116*/ 	.short	(.L_56 - .L_55)
	.align		4
.L_55:
        /*0118*/ 	.word	index@(_Z15float2ToComplexP6float2S0_i)
        /*011c*/ 	.word	0x0000000a


	//----- nvinfo : EIATTR_FRAME_SIZE
	.align		4
.L_56:
        /*0120*/ 	.byte	0x04, 0x11
        /*0122*/ 	.short	(.L_58 - .L_57)
	.align		4
.L_57:
        /*0124*/ 	.word	index@(_Z15float2ToComplexP6float2S0_i)
        /*0128*/ 	.word	0x00000000


	//----- nvinfo : EIATTR_REGCOUNT
	.align		4
.L_58:
        /*012c*/ 	.byte	0x04, 0x2f
        /*012e*/ 	.short	(.L_60 - .L_59)
	.align		4
.L_59:
        /*0130*/ 	.word	index@(_Z13ComplexToRealP6float2Pfi)
        /*0134*/ 	.word	0x0000000d


	//----- nvinfo : EIATTR_FRAME_SIZE
	.align		4
.L_60:
        /*0138*/ 	.byte	0x04, 0x11
        /*013a*/ 	.short	(.L_62 - .L_61)
	.align		4
.L_61:
        /*013c*/ 	.word	index@($__internal_6_$__cuda_sm3x_div_rn_noftz_f32_slowpath)
        /*0140*/ 	.word	0x00000000


	//----- nvinfo : EIATTR_FRAME_SIZE
	.align		4
.L_62:
        /*0144*/ 	.byte	0x04, 0x11
        /*0146*/ 	.short	(.L_64 - .L_63)
	.align		4
.L_63:
        /*0148*/ 	.word	index@(_Z13ComplexToRealP6float2Pfi)
        /*014c*/ 	.word	0x00000000


	//----- nvinfo : EIATTR_REGCOUNT
	.align		4
.L_64:
        /*0150*/ 	.byte	0x04, 0x2f
        /*0152*/ 	.short	(.L_66 - .L_65)
	.align		4
.L_65:
        /*0154*/ 	.word	index@(_Z14ElectricBordesPfS_S_fi)
        /*0158*/ 	.word	0x00000020


	//----- nvinfo : EIATTR_FRAME_SIZE
	.align		4
.L_66:
        /*015c*/ 	.byte	0x04, 0x11
        /*015e*/ 	.short	(.L_68 - .L_67)
	.align		4
.L_67:
        /*0160*/ 	.word	index@($__internal_5_$__cuda_sm3x_div_rn_noftz_f32_slowpath)
        /*0164*/ 	.word	0x00000000


	//----- nvinfo : EIATTR_FRAME_SIZE
	.align		4
.L_68:
        /*0168*/ 	.byte	0x04, 0x11
        /*016a*/ 	.short	(.L_70 - .L_69)
	.align		4
.L_69:
        /*016c*/ 	.word	index@($__internal_4_$__cuda_sm20_div_rn_f64_full)
        /*0170*/ 	.word	0x00000000


	//----- nvinfo : EIATTR_FRAME_SIZE
	.align		4
.L_70:
        /*0174*/ 	.byte	0x04, 0x11
        /*0176*/ 	.short	(.L_72 - .L_71)
	.align		4
.L_71:
        /*0178*/ 	.word	index@(_Z14ElectricBordesPfS_S_fi)
        /*017c*/ 	.word	0x00000000


	//----- nvinfo : EIATTR_REGCOUNT
	.align		4
.L_72:
        /*0180*/ 	.byte	0x04, 0x2f
        /*0182*/ 	.short	(.L_74 - .L_73)
	.align		4
.L_73:
        /*0184*/ 	.word	index@(_Z22calculoCampoElectricoXPfS_fi)
        /*0188*/ 	.word	0x0000001a


	//----- nvinfo : EIATTR_FRAME_SIZE
	.align		4
.L_74:
        /*018c*/ 	.byte	0x04, 0x11
        /*018e*/ 	.short	(.L_76 - .L_75)
	.align		4
.L_75:
        /*0190*/ 	.word	index@($__internal_3_$__cuda_sm3x_div_rn_noftz_f32_slowpath)
        /*0194*/ 	.word	0x00000000


	//----- nvinfo : EIATTR_FRAME_SIZE
	.align		4
.L_76:
        /*0198*/ 	.byte	0x04, 0x11
        /*019a*/ 	.short	(.L_78 - .L_77)
	.align		4
.L_77:
        /*019c*/ 	.word	index@($__internal_2_$__cuda_sm20_div_rn_f64_full)
        /*01a0*/ 	.word	0x00000000


	//----- nvinfo : EIATTR_FRAME_SIZE
	.align		4
.L_78:
        /*01a4*/ 	.byte	0x04, 0x11
        /*01a6*/ 	.short	(.L_80 - .L_79)
	.align		4
.L_79:
        /*01a8*/ 	.word	index@(_Z22calculoCampoElectricoXPfS_fi)
        /*01ac*/ 	.word	0x00000000


	//----- nvinfo : EIATTR_REGCOUNT
	.align		4
.L_80:
        /*01b0*/ 	.byte	0x04, 0x2f
        /*01b2*/ 	.short	(.L_82 - .L_81)
	.align		4
.L_81:
        /*01b4*/ 	.word	index@(_Z22calculoCampoElectricoYPfS_fi)
        /*01b8*/ 	.word	0x00000019


	//----- nvinfo : EIATTR_FRAME_SIZE
	.align		4
.L_82:
        /*01bc*/ 	.byte	0x04, 0x11
        /*01be*/ 	.short	(.L_84 - .L_83)
	.align		4
.L_83:
        /*01c0*/ 	.word	index@($__internal_1_$__cuda_sm3x_div_rn_noftz_f32_slowpath)
        /*01c4*/ 	.word	0x00000000


	//----- nvinfo : EIATTR_FRAME_SIZE
	.align		4
.L_84:
        /*01c8*/ 	.byte	0x04, 0x11
        /*01ca*/ 	.short	(.L_86 - .L_85)
	.align		4
.L_85:
        /*01cc*/ 	.word	index@($__internal_0_$__cuda_sm20_div_rn_f64_full)
        /*01d0*/ 	.word	0x00000000


	//----- nvinfo : EIATTR_FRAME_SIZE
	.align		4
.L_86:
        /*01d4*/ 	.byte	0x04, 0x11
        /*01d6*/ 	.short	(.L_88 - .L_87)
	.align		4
.L_87:
        /*01d8*/ 	.word	index@(_Z22calculoCampoElectricoYPfS_fi)
        /*01dc*/ 	.word	0x00000000


	//----- nvinfo : EIATTR_REGCOUNT
	.align		4
.L_88:
        /*01e0*/ 	.byte	0x04, 0x2f
        /*01e2*/ 	.short	(.L_90 - .L_89)
	.align		4
.L_89:
        /*01e4*/ 	.word	index@(_Z6cargarPfS_S_i)
        /*01e8*/ 	.word	0x0000000c


	//----- nvinfo : EIATTR_FRAME_SIZE
	.align		4
.L_90:
        /*01ec*/ 	.byte	0x04, 0x11
        /*01ee*/ 	.short	(.L_92 - .L_91)
	.align		4
.L_91:
        /*01f0*/ 	.word	index@(_Z6cargarPfS_S_i)
        /*01f4*/ 	.word	0x00000000


	//----- nvinfo : EIATTR_REGCOUNT
	.align		4
.L_92:
        /*01f8*/ 	.byte	0x04, 0x2f
        /*01fa*/ 	.short	(.L_94 - .L_93)
	.align		4
.L_93:
        /*01fc*/ 	.word	index@(_Z9descargarPfS_S_i)
        /*0200*/ 	.word	0x00000010


	//----- nvinfo : EIATTR_FRAME_SIZE
	.align		4
.L_94:
        /*0204*/ 	.byte	0x04, 0x11
        /*0206*/ 	.short	(.L_96 - .L_95)
	.align		4
.L_95:
        /*0208*/ 	.word	index@(_Z9descargarPfS_S_i)
        /*020c*/ 	.word	0x00000000


	//----- nvinfo : EIATTR_REGCOUNT
	.align		4
.L_96:
        /*0210*/ 	.byte	0x04, 0x2f
        /*0212*/ 	.short	(.L_98 - .L_97)
	.align		4
.L_97:
        /*0214*/ 	.word	index@(_Z16escapeParticulasPfS_if)
        /*0218*/ 	.word	0x0000000c


	//----- nvinfo : EIATTR_FRAME_SIZE
	.align		4
.L_98:
        /*021c*/ 	.byte	0x04, 0x11
        /*021e*/ 	.short	(.L_100 - .L_99)
	.align		4
.L_99:
        /*0220*/ 	.word	index@(_Z16escapeParticulasPfS_if)
        /*0224*/ 	.word	0x00000000


	//----- nvinfo : EIATTR_REGCOUNT
	.align		4
.L_100:
        /*0228*/ 	.byte	0x04, 0x2f
        /*022a*/ 	.short	(.L_102 - .L_101)
	.align		4
.L_101:
        /*022c*/ 	.word	index@(_Z33calculoCampoELectricoPorParticulaPfS_PiS0_S_S_iiS_S_)
        /*0230*/ 	.word	0x00000019


	//----- nvinfo : EIATTR_FRAME_SIZE
	.align		4
.L_102:
        /*0234*/ 	.byte	0x04, 0x11
        /*0236*/ 	.short	(.L_104 - .L_103)
	.align		4
.L_103:
        /*0238*/ 	.word	index@(_Z33calculoCampoELectricoPorParticulaPfS_PiS0_S_S_iiS_S_)
        /*023c*/ 	.word	0x00000000


	//----- nvinfo : EIATTR_REGCOUNT
	.align		4
.L_104:
        /*0240*/ 	.byte	0x04, 0x2f
        /*0242*/ 	.short	(.L_106 - .L_105)
	.align		4
.L_105:
        /*0244*/ 	.word	index@(_Z19asignacionDerivadasPfS_S_S_S_S_S_S_i)
        /*0248*/ 	.word	0x00000014


	//----- nvinfo : EIATTR_FRAME_SIZE
	.align		4
.L_106:
        /*024c*/ 	.byte	0x04, 0x11
        /*024e*/ 	.short	(.L_108 - .L_107)
	.align		4
.L_107:
        /*0250*/ 	.word	index@(_Z19asignacionDerivadasPfS_S_S_S_S_S_S_i)
        /*0254*/ 	.word	0x00000000


	//----- nvinfo : EIATTR_MIN_STACK_SIZE
	.align		4
.L_108:
        /*0258*/ 	.byte	0x04, 0x12
        /*025a*/ 	.short	(.L_110 - .L_109)
	.align		4
.L_109:
        /*025c*/ 	.word	index@(_Z19asignacionDerivadasPfS_S_S_S_S_S_S_i)
        /*0260*/ 	.word	0x00000000


	//----- nvinfo : EIATTR_MIN_STACK_SIZE
	.align		4
.L_110:
        /*0264*/ 	.byte	0x04, 0x12
        /*0266*/ 	.short	(.L_112 - .L_111)
	.align		4
.L_111:
        /*0268*/ 	.word	index@(_Z33calculoCampoELectricoPorParticulaPfS_PiS0_S_S_iiS_S_)
        /*026c*/ 	.word	0x00000000


	//----- nvinfo : EIATTR_MIN_STACK_SIZE
	.align		4
.L_112:
        /*0270*/ 	.byte	0x04, 0x12
        /*0272*/ 	.short	(.L_114 - .L_113)
	.align		4
.L_113:
        /*0274*/ 	.word	index@(_Z16escapeParticulasPfS_if)
        /*0278*/ 	.word	0x00000000


	//----- nvinfo : EIATTR_MIN_STACK_SIZE
	.align		4
.L_114:
        /*027c*/ 	.byte	0x04, 0x12
        /*027e*/ 	.short	(.L_116 - .L_115)
	.align		4
.L_115:
        /*0280*/ 	.word	index@(_Z9descargarPfS_S_i)
        /*0284*/ 	.word	0x00000000


	//----- nvinfo : EIATTR_MIN_STACK_SIZE
	.align		4
.L_116:
        /*0288*/ 	.byte	0x04, 0x12
        /*028a*/ 	.short	(.L_118 - .L_117)
	.align		4
.L_117:
        /*028c*/ 	.word	index@(_Z6cargarPfS_S_i)
        /*0290*/ 	.word	0x00000000


	//----- nvinfo : EIATTR_MIN_STACK_SIZE
	.align		4
.L_118:
        /*0294*/ 	.byte	0x04, 0x12
        /*0296*/ 	.short	(.L_120 - .L_119)
	.align		4
.L_119:
        /*0298*/ 	.word	index@(_Z22calculoCampoElectricoYPfS_fi)
        /*029c*/ 	.word	0x00000000


	//----- nvinfo : EIATTR_MIN_STACK_SIZE
	.align		4
.L_120:
        /*02a0*/ 	.byte	0x04, 0x12
        /*02a2*/ 	.short	(.L_122 - .L_121)
	.align		4
.L_121:
        /*02a4*/ 	.word	index@(_Z22calculoCampoElectricoXPfS_fi)
        /*02a8*/ 	.word	0x00000000


	//----- nvinfo : EIATTR_MIN_STACK_SIZE
	.align		4
.L_122:
        /*02ac*/ 	.byte	0x04, 0x12
        /*02ae*/ 	.short	(.L_124 - .L_123)
	.align		4
.L_123:
        /*02b0*/ 	.word	index@(_Z14ElectricBordesPfS_S_fi)
        /*02b4*/ 	.word	0x00000000


	//----- nvinfo : EIATTR_MIN_STACK_SIZE
	.align		4
.L_124:
        /*02b8*/ 	.byte	0x04, 0x12
        /*02ba*/ 	.short	(.L_126 - .L_125)
	.align		4
.L_125:
        /*02bc*/ 	.word	index@(_Z13ComplexToRealP6float2Pfi)
        /*02c0*/ 	.word	0x00000000


	//----- nvinfo : EIATTR_MIN_STACK_SIZE
	.align		4
.L_126:
        /*02c4*/ 	.byte	0x04, 0x12
        /*02c6*/ 	.short	(.L_128 - .L_127)
	.align		4
.L_127:
        /*02c8*/ 	.word	index@(_Z15float2ToComplexP6float2S0_i)
        /*02cc*/ 	.word	0x00000000


	//----- nvinfo : EIATTR_MIN_STACK_SIZE
	.align		4
.L_128:
        /*02d0*/ 	.byte	0x04, 0x12
        /*02d2*/ 	.short	(.L_130 - .L_129)
	.align		4
.L_129:
        /*02d4*/ 	.word	index@(_Z15ComplexToFloat2P6float2S0_i)
        /*02d8*/ 	.word	0x00000000


	//----- nvinfo : EIATTR_MIN_STACK_SIZE
	.align		4
.L_130:
        /*02dc*/ 	.byte	0x04, 0x12
        /*02de*/ 	.short	(.L_132 - .L_131)
	.align		4
.L_131:
        /*02e0*/ 	.word	index@(_Z31normalizacionSalidaTranfForwardP6float2S0_i)
        /*02e4*/ 	.word	0x00000000


	//----- nvinfo : EIATTR_MIN_STACK_SIZE
	.align		4
.L_132:
        /*02e8*/ 	.byte	0x04, 0x12
        /*02ea*/ 	.short	(.L_134 - .L_133)
	.align		4
.L_133:
        /*02ec*/ 	.word	index@(_Z13realTocomplexPfP6float2i)
        /*02f0*/ 	.word	0x00000000


	//----- nvinfo : EIATTR_MIN_STACK_SIZE
	.align		4
.L_134:
        /*02f4*/ 	.byte	0x04, 0x12
        /*02f6*/ 	.short	(.L_136 - .L_135)
	.align		4
.L_135:
        /*02f8*/ 	.word	index@(_Z21normalizacionDensidadPfS_iif)
        /*02fc*/ 	.word	0x00000000


	//----- nvinfo : EIATTR_MIN_STACK_SIZE
	.align		4
.L_136:
        /*0300*/ 	.byte	0x04, 0x12
        /*0302*/ 	.short	(.L_138 - .L_137)
	.align		4
.L_137:
        /*0304*/ 	.word	index@(_Z15calculoDensidadPfPiS0_S_ifi)
        /*0308*/ 	.word	0x00000000


	//----- nvinfo : EIATTR_MIN_STACK_SIZE
	.align		4
.L_138:
        /*030c*/ 	.byte	0x04, 0x12
        /*030e*/ 	.short	(.L_140 - .L_139)
	.align		4
.L_139:
        /*0310*/ 	.word	index@(_Z35calculoDensidadInicializacionCeldasPfS_PiS0_S_S_iif)
        /*0314*/ 	.word	0x00000000


	//----- nvinfo : EIATTR_MIN_STACK_SIZE
	.align		4
.L_140:
        /*0318*/ 	.byte	0x04, 0x12
        /*031a*/ 	.short	(.L_142 - .L_141)
	.align		4
.L_141:
        /*031c*/ 	.word	index@(_Z27inicializacionValoresRealesPfi)
        /*0320*/ 	.word	0x00000000


	//----- nvinfo : EIATTR_MIN_STACK_SIZE
	.align		4
.L_142:
        /*0324*/ 	.byte	0x04, 0x12
        /*0326*/ 	.short	(.L_144 - .L_143)
	.align		4
.L_143:
        /*0328*/ 	.word	index@(_Z22inicializacionDensidadPfi)
        /*032c*/ 	.word	0x00000000


	//----- nvinfo : EIATTR_MIN_STACK_SIZE
	.align		4
.L_144:
        /*0330*/ 	.byte	0x04, 0x12
        /*0332*/ 	.short	(.L_146 - .L_145)
	.align		4
.L_145:
        /*0334*/ 	.word	index@(_Z22distribucionParticulasPfS_S_S_iP17curandStateXORWOWffi)
        /*0338*/ 	.word	0x00000000
.L_146:


//--------------------- .nv.compat                --------------------------
	.section	.nv.compat,"",@"SHT_CUDA_COMPAT_INFO"
	.align	4
        /*0000*/ 	.byte	0x02, 0x09, 0x00, 0x00, 0x02, 0x02, 0x01, 0x00, 0x02, 0x05, 0x05, 0x00, 0x03, 0x07, 0x01, 0x01
        /*0010*/ 	.byte	0x02, 0x03, 0x00, 0x00, 0x02, 0x06, 0x01, 0x00, 0x04, 0x0b, 0x08, 0x00, 0x01, 0x00, 0x00, 0x00
        /*0020*/ 	.byte	0x00, 0x00, 0x00, 0x00


//--------------------- .nv.info._Z19asignacionDerivadasPfS_S_S_S_S_S_S_i --------------------------
	.section	.nv.info._Z19asignacionDerivadasPfS_S_S_S_S_S_S_i,"",@"SHT_CUDA_INFO"
	.sectionflags	@""
	.align	4


	//----- nvinfo : EIATTR_CUDA_API_VERSION
	.align		4
        /*0000*/ 	.byte	0x04, 0x37
        /*0002*/ 	.short	(.L_148 - .L_147)
.L_147:
        /*0004*/ 	.word	0x00000082


	//----- nvinfo : EIATTR_KPARAM_INFO
	.align		4
.L_148:
        /*0008*/ 	.byte	0x04, 0x17
        /*000a*/ 	.short	(.L_150 - .L_149)
.L_149:
        /*000c*/ 	.word	0x00000000
        /*0010*/ 	.short	0x0008
        /*0012*/ 	.short	0x0040
        /*0014*/ 	.byte	0x00, 0xf0, 0x11, 0x00


	//----- nvinfo : EIATTR_KPARAM_INFO
	.align		4
.L_150:
        /*0018*/ 	.byte	0x04, 0x17
        /*001a*/ 	.short	(.L_152 - .L_151)
.L_151:
        /*001c*/ 	.word	0x00000000
        /*0020*/ 	.short	0x0007
        /*0022*/ 	.short	0x0038
        /*0024*/ 	.byte	0x00, 0xf5, 0x21, 0x00


	//----- nvinfo : EIATTR_KPARAM_INFO
	.align		4
.L_152:
        /*0028*/ 	.byte	0x04, 0x17
        /*002a*/ 	.short	(.L_154 - .L_153)
.L_153:
        /*002c*/ 	.word	0x00000000
        /*0030*/ 	.short	0x0006
        /*0032*/ 	.short	0x0030
        /*0034*/ 	.byte	0x00, 0xf5, 0x21, 0x00


	//----- nvinfo : EIATTR_KPARAM_INFO
	.align		4
.L_154:
        /*0038*/ 	.byte	0x04, 0x17
        /*003a*/ 	.short	(.L_156 - .L_155)
.L_155:
        /*003c*/ 	.word	0x00000000
        /*0040*/ 	.short	0x0005
        /*0042*/ 	.short	0x0028
        /*0044*/ 	.byte	0x00, 0xf5, 0x21, 0x00


	//----- nvinfo : EIATTR_KPARAM_INFO
	.align		4
.L_156:
        /*0048*/ 	.byte	0x04, 0x17
        /*004a*/ 	.short	(.L_158 - .L_157)
.L_157:
        /*004c*/ 	.word	0x00000000
        /*0050*/ 	.short	0x0004
        /*0052*/ 	.short	0x0020
        /*0054*/ 	.byte	0x00, 0xf5, 0x21, 0x00


	//----- nvinfo : EIATTR_KPARAM_INFO
	.align		4
.L_158:
        /*0058*/ 	.byte	0x04, 0x17
        /*005a*/ 	.short	(.L_160 - .L_159)
.L_159:
        /*005c*/ 	.word	0x00000000
        /*0060*/ 	.short	0x0003
        /*0062*/ 	.short	0x0018
        /*0064*/ 	.byte	0x00, 0xf5, 0x21, 0x00


	//----- nvinfo : EIATTR_KPARAM_INFO
	.align		4
.L_160:
        /*0068*/ 	.byte	0x04, 0x17
        /*006a*/ 	.short	(.L_162 - .L_161)
.L_161:
        /*006c*/ 	.word	0x00000000
        /*0070*/ 	.short	0x0002
        /*0072*/ 	.short	0x0010
        /*0074*/ 	.byte	0x00, 0xf5, 0x21, 0x00


	//----- nvinfo : EIATTR_KPARAM_INFO
	.align		4
.L_162:
        /*0078*/ 	.byte	0x04, 0x17
        /*007a*/ 	.short	(.L_164 - .L_163)
.L_163:
        /*007c*/ 	.word	0x00000000
        /*0080*/ 	.short	0x0001
        /*0082*/ 	.short	0x0008
        /*0084*/ 	.byte	0x00, 0xf5, 0x21, 0x00


	//----- nvinfo : EIATTR_KPARAM_INFO
	.align		4
.L_164:
        /*0088*/ 	.byte	0x04, 0x17
        /*008a*/ 	.short	(.L_166 - .L_165)
.L_165:
        /*008c*/ 	.word	0x00000000
        /*0090*/ 	.short	0x0000
        /*0092*/ 	.short	0x0000
        /*0094*/ 	.byte	0x00, 0xf5, 0x21, 0x00


	//----- nvinfo : EIATTR_SPARSE_MMA_MASK
	.align		4
.L_166:
        /*0098*/ 	.byte	0x03, 0x50
        /*009a*/ 	.short	0x0000


	//----- nvinfo : EIATTR_MAXREG_COUNT
	.align		4
        /*009c*/ 	.byte	0x03, 0x1b
        /*009e*/ 	.short	0x00ff


	//----- nvinfo : EIATTR_MERCURY_ISA_VERSION
	.align		4
        /*00a0*/ 	.byte	0x03, 0x5f
        /*00a2*/ 	.short	0x0101


	//----- nvinfo : EIATTR_VRC_CTA_INIT_COUNT
	.align		4
        /*00a4*/ 	.byte	0x02, 0x4a
	.zero		1
	.zero		1


	//----- nvinfo : EIATTR_EXIT_INSTR_OFFSETS
	.align		4
        /*00a8*/ 	.byte	0x04, 0x1c
        /*00aa*/ 	.short	(.L_168 - .L_167)


	//   ....[0]....
.L_167:
        /*00ac*/ 	.word	0x00000070


	//   ....[1]....
        /*00b0*/ 	.word	0x00000230


	//----- nvinfo : EIATTR_CBANK_PARAM_SIZE
	.align		4
.L_168:
        /*00b4*/ 	.byte	0x03, 0x19
        /*00b6*/ 	.short	0x0044


	//----- nvinfo : EIATTR_PARAM_CBANK
	.align		4
        /*00b8*/ 	.byte	0x04, 0x0a
        /*00ba*/ 	.short	(.L_170 - .L_169)
	.align		4
.L_169:
        /*00bc*/ 	.word	index@(.nv.constant0._Z19asignacionDerivadasPfS_S_S_S_S_S_S_i)
        /*00c0*/ 	.short	0x0380
        /*00c2*/ 	.short	0x0044


	//----- nvinfo : EIATTR_SW_WAR
	.align		4
.L_170:
        /*00c4*/ 	.byte	0x04, 0x36
        /*00c6*/ 	.short	(.L_172 - .L_171)
.L_171:
        /*00c8*/ 	.word	0x00000008
.L_172:


//--------------------- .nv.info._Z33calculoCampoELectricoPorParticulaPfS_PiS0_S_S_iiS_S_ --------------------------
	.section	.nv.info._Z33calculoCampoELectricoPorParticulaPfS_PiS0_S_S_iiS_S_,"",@"SHT_CUDA_INFO"
	.sectionflags	@""
	.align	4


	//----- nvinfo : EIATTR_CUDA_API_VERSION
	.align		4
        /*0000*/ 	.byte	0x04, 0x37
        /*0002*/ 	.short	(.L_174 - .L_173)
.L_173:
        /*0004*/ 	.word	0x00000082


	//----- nvinfo : EIATTR_KPARAM_INFO
	.align		4
.L_174:
        /*0008*/ 	.byte	0x04, 0x17
        /*000a*/ 	.short	(.L_176 - .L_175)
.L_175:
        /*000c*/ 	.word	0x00000000
        /*0010*/ 	.short	0x0009
        /*0012*/ 	.short	0x0040
        /*0014*/ 	.byte	0x00, 0xf5, 0x21, 0x00


	//----- nvinfo : EIATTR_KPARAM_INFO
	.align		4
.L_176:
        /*0018*/ 	.byte	0x04, 0x17
        /*001a*/ 	.short	(.L_178 - .L_177)
.L_177:
        /*001c*/ 	.word	0x00000000
        /*0020*/ 	.short	0x0008
        /*0022*/ 	.short	0x0038
        /*0024*/ 	.byte	0x00, 0xf5, 0x21, 0x00


	//----- nvinfo : EIATTR_KPARAM_INFO
	.align		4
.L_178:
        /*0028*/ 	.byte	0x04, 0x17
        /*002a*/ 	.short	(.L_180 - .L_179)
.L_179:
        /*002c*/ 	.word	0x00000000
        /*0030*/ 	.short	0x0007
        /*0032*/ 	.short	0x0034
        /*0034*/ 	.byte	0x00, 0xf0, 0x11, 0x00


	//----- nvinfo : EIATTR_KPARAM_INFO
	.align		4
.L_180:
        /*0038*/ 	.byte	0x04, 0x17
        /*003a*/ 	.short	(.L_182 - .L_181)
.L_181:
        /*003c*/ 	.word	0x00000000
        /*0040*/ 	.short	0x0006
        /*0042*/ 	.short	0x0030
        /*0044*/ 	.byte	0x00, 0xf0, 0x11, 0x00


	//----- nvinfo : EIATTR_KPARAM_INFO
	.align		4
.L_182:
        /*0048*/ 	.byte	0x04, 0x17
        /*004a*/ 	.short	(.L_184 - .L_183)
.L_183:
        /*004c*/ 	.word	0x00000000
        /*0050*/ 	.short	0x0005
        /*0052*/ 	.short	0x0028
        /*0054*/ 	.byte	0x00, 0xf5, 0x21, 0x00


	//----- nvinfo : EIATTR_KPARAM_INFO
	.align		4
.L_184:
        /*0058*/ 	.byte	0x04, 0x17
        /*005a*/ 	.short	(.L_186 - .L_185)
.L_185:
        /*005c*/ 	.word	0x00000000
        /*0060*/ 	.short	0x0004
        /*0062*/ 	.short	0x0020
        /*0064*/ 	.byte	0x00, 0xf5, 0x21, 0x00


	//----- nvinfo : EIATTR_KPARAM_INFO
	.align		4
.L_186:
        /*0068*/ 	.byte	0x04, 0x17
        /*006a*/ 	.short	(.L_188 - .L_187)
.L_187:
        /*006c*/ 	.word	0x00000000
        /*0070*/ 	.short	0x0003
        /*0072*/ 	.short	0x0018
        /*0074*/ 	.byte	0x00, 0xf5, 0x21, 0x00


	//----- nvinfo : EIATTR_KPARAM_INFO
	.align		4
.L_188:
        /*0078*/ 	.byte	0x04, 0x17
        /*007a*/ 	.short	(.L_190 - .L_189)
.L_189:
        /*007c*/ 	.word	0x00000000
        /*0080*/ 	.short	0x0002
        /*0082*/ 	.short	0x0010
        /*0084*/ 	.byte	0x00, 0xf5, 0x21, 0x00


	//----- nvinfo : EIATTR_KPARAM_INFO
	.align		4
.L_190:
        /*0088*/ 	.byte	0x04, 0x17
        /*008a*/ 	.short	(.L_192 - .L_191)
.L_191:
        /*008c*/ 	.word	0x00000000
        /*0090*/ 	.short	0x0001
        /*0092*/ 	.short	0x0008
        /*0094*/ 	.byte	0x00, 0xf5, 0x21, 0x00


	//----- nvinfo : EIATTR_KPARAM_INFO
	.align		4
.L_192:
        /*0098*/ 	.byte	0x04, 0x17
        /*009a*/ 	.short	(.L_194 - .L_193)
.L_193:
        /*009c*/ 	.word	0x00000000
        /*00a0*/ 	.short	0x0000
        /*00a2*/ 	.short	0x0000
        /*00a4*/ 	.byte	0x00, 0xf5, 0x21, 0x00


	//----- nvinfo : EIATTR_SPARSE_MMA_MASK
	.align		4
.L_194:
        /*00a8*/ 	.byte	0x03, 0x50
        /*00aa*/ 	.short	0x0000


	//----- nvinfo : EIATTR_MAXREG_COUNT
	.align		4
        /*00ac*/ 	.byte	0x03, 0x1b
        /*00ae*/ 	.short	0x00ff


	//----- nvinfo : EIATTR_MERCURY_ISA_VERSION
	.align		4
        /*00b0*/ 	.byte	0x03, 0x5f
        /*00b2*/ 	.short	0x0101


	//----- nvinfo : EIATTR_VRC_CTA_INIT_COUNT
	.align		4
        /*00b4*/ 	.byte	0x02, 0x4a
	.zero		1
	.zero		1


	//----- nvinfo : EIATTR_EXIT_INSTR_OFFSETS
	.align		4
        /*00b8*/ 	.byte	0x04, 0x1c
        /*00ba*/ 	.short	(.L_196 - .L_195)


	//   ....[0]....
.L_195:
        /*00bc*/ 	.word	0x00000070


	//   ....[1]....
        /*00c0*/ 	.word	0x000005d0


	//   ....[2]....
        /*00c4*/ 	.word	0x000006f0


	//----- nvinfo : EIATTR_CRS_STACK_SIZE
	.align		4
.L_196:
        /*00c8*/ 	.byte	0x04, 0x1e
        /*00ca*/ 	.short	(.L_198 - .L_197)
.L_197:
        /*00cc*/ 	.word	0x00000000


	//----- nvinfo : EIATTR_CBANK_PARAM_SIZE
	.align		4
.L_198:
        /*00d0*/ 	.byte	0x03, 0x19
        /*00d2*/ 	.short	0x0048


	//----- nvinfo : EIATTR_PARAM_CBANK
	.align		4
        /*00d4*/ 	.byte	0x04, 0x0a
        /*00d6*/ 	.short	(.L_200 - .L_199)
	.align		4
.L_199:
        /*00d8*/ 	.word	index@(.nv.constant0._Z33calculoCampoELectricoPorParticulaPfS_PiS0_S_S_iiS_S_)
        /*00dc*/ 	.short	0x0380
        /*00de*/ 	.short	0x0048


	//----- nvinfo : EIATTR_SW_WAR
	.align		4
.L_200:
        /*00e0*/ 	.byte	0x04, 0x36
        /*00e2*/ 	.short	(.L_202 - .L_201)
.L_201:
        /*00e4*/ 	.word	0x00000008
.L_202:


//--------------------- .nv.info._Z16escapeParticulasPfS_if --------------------------
	.section	.nv.info._Z16escapeParticulasPfS_if,"",@"SHT_CUDA_INFO"
	.sectionflags	@""
	.align	4


	//----- nvinfo : EIATTR_CUDA_API_VERSION
	.align		4
        /*0000*/ 	.byte	0x04, 0x37
        /*0002*/ 	.short	(.L_204 - .L_203)
.L_203:
        /*0004*/ 	.word	0x00000082


	//----- nvinfo : EIATTR_KPARAM_INFO
	.align		4
.L_204:
        /*0008*/ 	.byte	0x04, 0x17
        /*000a*/ 	.short	(.L_206 - .L_205)
.L_205:
        /*000c*/ 	.word	0x00000000
        /*0010*/ 	.short	0x0003
        /*0012*/ 	.short	0x0014
        /*0014*/ 	.byte	0x00, 0xf0, 0x11, 0x00


	//----- nvinfo : EIATTR_KPARAM_INFO
	.align		4
.L_206:
        /*0018*/ 	.byte	0x04, 0x17
        /*001a*/ 	.short	(.L_208 - .L_207)
.L_207:
        /*001c*/ 	.word	0x00000000
        /*0020*/ 	.short	0x0002
        /*0022*/ 	.short	0x0010
        /*0024*/ 	.byte	0x00, 0xf0, 0x11, 0x00


	//----- nvinfo : EIATTR_KPARAM_INFO
	.align		4
.L_208:
        /*0028*/ 	.byte	0x04, 0x17
        /*002a*/ 	.short	(.L_210 - .L_209)
.L_209:
        /*002c*/ 	.word	0x00000000
        /*0030*/ 	.short	0x0001
        /*0032*/ 	.short	0x0008
        /*0034*/ 	.byte	0x00, 0xf5, 0x21, 0x00


	//----- nvinfo : EIATTR_KPARAM_INFO
	.align		4
.L_210:
        /*0038*/ 	.byte	0x04, 0x17
        /*003a*/ 	.short	(.L_212 - .L_211)
.L_211:
        /*003c*/ 	.word	0x00000000
        /*0040*/ 	.short	0x0000
        /*0042*/ 	.short	0x0000
        /*0044*/ 	.byte	0x00, 0xf5, 0x21, 0x00


	//----- nvinfo : EIATTR_SPARSE_MMA_MASK
	.align		4
.L_212:
        /*0048*/ 	.byte	0x03, 0x50
        /*004a*/ 	.short	0x0000


	//----- nvinfo : EIATTR_MAXREG_COUNT
	.align		4
        /*004c*/ 	.byte	0x03, 0x1b
        /*004e*/ 	.short	0x00ff


	//----- nvinfo : EIATTR_MERCURY_ISA_VERSION
	.align		4
        /*0050*/ 	.byte	0x03, 0x5f
        /*0052*/ 	.short	0x0101


	//----- nvinfo : EIATTR_VRC_CTA_INIT_COUNT
	.align		4
        /*0054*/ 	.byte	0x02, 0x4a
	.zero		1
	.zero		1


	//----- nvinfo : EIATTR_EXIT_INSTR_OFFSETS
	.align		4
        /*0058*/ 	.byte	0x04, 0x1c
        /*005a*/ 	.short	(.L_214 - .L_213)


	//   ....[0]....
.L_213:
        /*005c*/ 	.word	0x00000070


	//   ....[1]....
        /*0060*/ 	.word	0x00000240


	//   ....[2]....
        /*0064*/ 	.word	0x00000270


	//----- nvinfo : EIATTR_CRS_STACK_SIZE
	.align		4
.L_214:
        /*0068*/ 	.byte	0x04, 0x1e
        /*006a*/ 	.short	(.L_216 - .L_215)
.L_215:
        /*006c*/ 	.word	0x00000000


	//----- nvinfo : EIATTR_CBANK_PARAM_SIZE
	.align		4
.L_216:
        /*0070*/ 	.byte	0x03, 0x19
        /*0072*/ 	.short	0x0018


	//----- nvinfo : EIATTR_PARAM_CBANK
	.align		4
        /*0074*/ 	.byte	0x04, 0x0a
        /*0076*/ 	.short	(.L_218 - .L_217)
	.align		4
.L_217:
        /*0078*/ 	.word	index@(.nv.constant0._Z16escapeParticulasPfS_if)
        /*007c*/ 	.short	0x0380
        /*007e*/ 	.short	0x0018


	//----- nvinfo : EIATTR_SW_WAR
	.align		4
.L_218:
        /*0080*/ 	.byte	0x04, 0x36
        /*0082*/ 	.short	(.L_220 - .L_219)
.L_219:
        /*0084*/ 	.word	0x00000008
.L_220:


//--------------------- .nv.info._Z9descargarPfS_S_i --------------------------
	.section	.nv.info._Z9descargarPfS_S_i,"",@"SHT_CUDA_INFO"
	.sectionflags	@""
	.align	4


	//----- nvinfo : EIATTR_CUDA_API_VERSION
	.align		4
        /*0000*/ 	.byte	0x04, 0x37
        /*0002*/ 	.short	(.L_222 - .L_221)
.L_221:
        /*0004*/ 	.word	0x00000082


	//----- nvinfo : EIATTR_KPARAM_INFO
	.align		4
.L_222:
        /*0008*/ 	.byte	0x04, 0x17
        /*000a*/ 	.short	(.L_224 - .L_223)
.L_223:
        /*000c*/ 	.word	0x00000000
        /*0010*/ 	.short	0x0003
        /*0012*/ 	.short	0x0018
        /*0014*/ 	.byte	0x00, 0xf0, 0x11, 0x00


	//----- nvinfo : EIATTR_KPARAM_INFO
	.align		4
.L_224:
        /*0018*/ 	.byte	0x04, 0x17
        /*001a*/ 	.short	(.L_226 - .L_225)
.L_225:
        /*001c*/ 	.word	0x00000000
        /*0020*/ 	.short	0x0002
        /*0022*/ 	.short	0x0010
        /*0024*/ 	.byte	0x00, 0xf5, 0x21, 0x00


	//----- nvinfo : EIATTR_KPARAM_INFO
	.align		4
.L_226:
        /*0028*/ 	.byte	0x04, 0x17
        /*002a*/ 	.short	(.L_228 - .L_227)
.L_227:
        /*002c*/ 	.word	0x00000000
        /*0030*/ 	.short	0x0001
        /*0032*/ 	.short	0x0008
        /*0034*/ 	.byte	0x00, 0xf5, 0x21, 0x00


	//----- nvinfo : EIATTR_KPARAM_INFO
	.align		4
.L_228:
        /*0038*/ 	.byte	0x04, 0x17
        /*003a*/ 	.short	(.L_230 - .L_229)
.L_229:
        /*003c*/ 	.word	0x00000000
        /*0040*/ 	.short	0x0000
        /*0042*/ 	.short	0x0000
        /*0044*/ 	.byte	0x00, 0xf5, 0x21, 0x00


	//----- nvinfo : EIATTR_SPARSE_MMA_MASK
	.align		4
.L_230:
        /*0048*/ 	.byte	0x03, 0x50
        /*004a*/ 	.short	0x0000


	//----- nvinfo : EIATTR_MAXREG_COUNT
	.align		4
        /*004c*/ 	.byte	0x03, 0x1b
        /*004e*/ 	.short	0x00ff


	//----- nvinfo : EIATTR_MERCURY_ISA_VERSION
	.align		4
        /*0050*/ 	.byte	0x03, 0x5f
        /*0052*/ 	.short	0x0101


	//----- nvinfo : EIATTR_VRC_CTA_INIT_COUNT
	.align		4
        /*0054*/ 	.byte	0x02, 0x4a
	.zero		1
	.zero		1


	//----- nvinfo : EIATTR_EXIT_INSTR_OFFSETS
	.align		4
        /*0058*/ 	.byte	0x04, 0x1c
        /*005a*/ 	.short	(.L_232 - .L_231)


	//   ....[0]....
.L_231:
        /*005c*/ 	.word	0x00000070


	//   ....[1]....
        /*0060*/ 	.word	0x00000140


	//----- nvinfo : EIATTR_CBANK_PARAM_SIZE
	.align		4
.L_232:
        /*0064*/ 	.byte	0x03, 0x19
        /*0066*/ 	.short	0x001c


	//----- nvinfo : EIATTR_PARAM_CBANK
	.align		4
        /*0068*/ 	.byte	0x04, 0x0a
        /*006a*/ 	.short	(.L_234 - .L_233)
	.align		4
.L_233:
        /*006c*/ 	.word	index@(.nv.constant0._Z9descargarPfS_S_i)
        /*0070*/ 	.short	0x0380
        /*0072*/ 	.short	0x001c


	//----- nvinfo : EIATTR_SW_WAR
	.align		4
.L_234:
        /*0074*/ 	.byte	0x04, 0x36
        /*0076*/ 	.short	(.L_236 - .L_235)
.L_235:
        /*0078*/ 	.word	0x00000008
.L_236:


//--------------------- .nv.info._Z6cargarPfS_S_i --------------------------
	.section	.nv.info._Z6cargarPfS_S_i,"",@"SHT_CUDA_INFO"
	.sectionflags	@""
	.align	4


	//----- nvinfo : EIATTR_CUDA_API_VERSION
	.align		4
        /*0000*/ 	.byte	0x04, 0x37
        /*0002*/ 	.short	(.L_238 - .L_237)
.L_237:
        /*0004*/ 	.word	0x00000082


	//----- nvinfo : EIATTR_KPARAM_INFO
	.align		4
.L_238:
        /*0008*/ 	.byte	0x04, 0x17
        /*000a*/ 	.short	(.L_240 - .L_239)
.L_239:
        /*000c*/ 	.word	0x00000000
        /*0010*/ 	.short	0x0003
        /*0012*/ 	.short	0x0018
        /*0014*/ 	.byte	0x00, 0xf0, 0x11, 0x00


	//----- nvinfo : EIATTR_KPARAM_INFO
	.align		4
.L_240:
        /*0018*/ 	.byte	0x04, 0x17
        /*001a*/ 	.short	(.L_242 - .L_241)
.L_241:
        /*001c*/ 	.word	0x00000000
        /*0020*/ 	.short	0x0002
        /*0022*/ 	.short	0x0010
        /*0024*/ 	.byte	0x00, 0xf5, 0x21, 0x00


	//----- nvinfo : EIATTR_KPARAM_INFO
	.align		4
.L_242:
        /*0028*/ 	.byte	0x04, 0x17
        /*002a*/ 	.short	(.L_244 - .L_243)
.L_243:
        /*002c*/ 	.word	0x00000000
        /*0030*/ 	.short	0x0001
        /*0032*/ 	.short	0x0008
        /*0034*/ 	.byte	0x00, 0xf5, 0x21, 0x00


	//----- nvinfo : EIATTR_KPARAM_INFO
	.align		4
.L_244:
        /*0038*/ 	.byte	0x04, 0x17
        /*003a*/ 	.short	(.L_246 - .L_245)
.L_245:
        /*003c*/ 	.word	0x00000000
        /*0040*/ 	.short	0x0000
        /*0042*/ 	.short	0x0000
        /*0044*/ 	.byte	0x00, 0xf5, 0x21, 0x00


	//----- nvinfo : EIATTR_SPARSE_MMA_MASK
	.align		4
.L_246:
        /*0048*/ 	.byte	0x03, 0x50
        /*004a*/ 	.short	0x0000


	//----- nvinfo : EIATTR_MAXREG_COUNT
	.align		4
        /*004c*/ 	.byte	0x03, 0x1b
        /*004e*/ 	.short	0x00ff


	//----- nvinfo : EIATTR_MERCURY_ISA_VERSION
	.align		4
        /*0050*/ 	.byte	0x03, 0x5f
        /*0052*/ 	.short	0x0101


	//----- nvinfo : EIATTR_VRC_CTA_INIT_COUNT
	.align		4
        /*0054*/ 	.byte	0x02, 0x4a
	.zero		1
	.zero		1


	//----- nvinfo : EIATTR_EXIT_INSTR_OFFSETS
	.align		4
        /*0058*/ 	.byte	0x04, 0x1c
        /*005a*/ 	.short	(.L_248 - .L_247)


	//   ....[0]....
.L_247:
        /*005c*/ 	.word	0x00000070


	//   ....[1]....
        /*0060*/ 	.word	0x00000140


	//----- nvinfo : EIATTR_CBANK_PARAM_SIZE
	.align		4
.L_248:
        /*0064*/ 	.byte	0x03, 0x19
        /*0066*/ 	.short	0x001c


	//----- nvinfo : EIATTR_PARAM_CBANK
	.align		4
        /*0068*/ 	.byte	0x04, 0x0a
        /*006a*/ 	.short	(.L_250 - .L_249)
	.align		4
.L_249:
        /*006c*/ 	.word	index@(.nv.constant0._Z6cargarPfS_S_i)
        /*0070*/ 	.short	0x0380
        /*0072*/ 	.short	0x001c


	//----- nvinfo : EIATTR_SW_WAR
	.align		4
.L_250:
        /*0074*/ 	.byte	0x04, 0x36
        /*0076*/ 	.short	(.L_252 - .L_251)
.L_251:
        /*0078*/ 	.word	0x00000008
.L_252:


//--------------------- .nv.info._Z22calculoCampoElectricoYPfS_fi --------------------------
	.section	.nv.info._Z22calculoCampoElectricoYPfS_fi,"",@"SHT_CUDA_INFO"
	.sectionflags	@""
	.align	4


	//----- nvinfo : EIATTR_CUDA_API_VERSION
	.align		4
        /*0000*/ 	.byte	0x04, 0x37
        /*0002*/ 	.short	(.L_254 - .L_253)
.L_253:
        /*0004*/ 	.word	0x00000082


	//----- nvinfo : EIATTR_KPARAM_INFO
	.align		4
.L_254:
        /*0008*/ 	.byte	0x04, 0x17
        /*000a*/ 	.short	(.L_256 - .L_255)
.L_255:
        /*000c*/ 	.word	0x00000000
        /*0010*/ 	.short	0x0003
        /*0012*/ 	.short	0x0014
        /*0014*/ 	.byte	0x00, 0xf0, 0x11, 0x00


	//----- nvinfo : EIATTR_KPARAM_INFO
	.align		4
.L_256:
        /*0018*/ 	.byte	0x04, 0x17
        /*001a*/ 	.short	(.L_258 - .L_257)
.L_257:
        /*001c*/ 	.word	0x00000000
        /*0020*/ 	.short	0x0002
        /*0022*/ 	.short	0x0010
        /*0024*/ 	.byte	0x00, 0xf0, 0x11, 0x00


	//----- nvinfo : EIATTR_KPARAM_INFO
	.align		4
.L_258:
        /*0028*/ 	.byte	0x04, 0x17
        /*002a*/ 	.short	(.L_260 - .L_259)
.L_259:
        /*002c*/ 	.word	0x00000000
        /*0030*/ 	.short	0x0001
        /*0032*/ 	.short	0x0008
        /*0034*/ 	.byte	0x00, 0xf5, 0x21, 0x00


	//----- nvinfo : EIATTR_KPARAM_INFO
	.align		4
.L_260:
        /*0038*/ 	.byte	0x04, 0x17
        /*003a*/ 	.short	(.L_262 - .L_261)
.L_261:
        /*003c*/ 	.word	0x00000000
        /*0040*/ 	.short	0x0000
        /*0042*/ 	.short	0x0000
        /*0044*/ 	.byte	0x00, 0xf5, 0x21, 0x00


	//----- nvinfo : EIATTR_SPARSE_MMA_MASK
	.align		4
.L_262:
        /*0048*/ 	.byte	0x03, 0x50
        /*004a*/ 	.short	0x0000


	//----- nvinfo : EIATTR_MAXREG_COUNT
	.align		4
        /*004c*/ 	.byte	0x03, 0x1b
        /*004e*/ 	.short	0x00ff


	//----- nvinfo : EIATTR_MERCURY_ISA_VERSION
	.align		4
        /*0050*/ 	.byte	0x03, 0x5f
        /*0052*/ 	.short	0x0101


	//----- nvinfo : EIATTR_VRC_CTA_INIT_COUNT
	.align		4
        /*0054*/ 	.byte	0x02, 0x4a
	.zero		1
	.zero		1


	//----- nvinfo : EIATTR_EXIT_INSTR_OFFSETS
	.align		4
        /*0058*/ 	.byte	0x04, 0x1c
        /*005a*/ 	.short	(.L_264 - .L_263)


	//   ....[0]....
.L_263:
        /*005c*/ 	.word	0x00000090


	//   ....[1]....
        /*0060*/ 	.word	0x000003b0


	//----- nvinfo : EIATTR_CRS_STACK_SIZE
	.align		4
.L_264:
        /*0064*/ 	.byte	0x04, 0x1e
        /*0066*/ 	.short	(.L_266 - .L_265)
.L_265:
        /*0068*/ 	.word	0x00000000


	//----- nvinfo : EIATTR_CBANK_PARAM_SIZE
	.align		4
.L_266:
        /*006c*/ 	.byte	0x03, 0x19
        /*006e*/ 	.short	0x0018


	//----- nvinfo : EIATTR_PARAM_CBANK
	.align		4
        /*0070*/ 	.byte	0x04, 0x0a
        /*0072*/ 	.short	(.L_268 - .L_267)
	.align		4
.L_267:
        /*0074*/ 	.word	index@(.nv.constant0._Z22calculoCampoElectricoYPfS_fi)
        /*0078*/ 	.short	0x0380
        /*007a*/ 	.short	0x0018


	//----- nvinfo : EIATTR_SW_WAR
	.align		4
.L_268:
        /*007c*/ 	.byte	0x04, 0x36
        /*007e*/ 	.short	(.L_270 - .L_269)
.L_269:
        /*0080*/ 	.word	0x00000008
.L_270:


//--------------------- .nv.info._Z22calculoCampoElectricoXPfS_fi --------------------------
	.section	.nv.info._Z22calculoCampoElectricoXPfS_fi,"",@"SHT_CUDA_INFO"
	.sectionflags	@""
	.align	4


	//----- nvinfo : EIATTR_CUDA_API_VERSION
	.align		4
        /*0000*/ 	.byte	0x04, 0x37
        /*0002*/ 	.short	(.L_272 - .L_271)
.L_271:
        /*0004*/ 	.word	0x00000082


	//----- nvinfo : EIATTR_KPARAM_INFO
	.align		4
.L_272:
        /*0008*/ 	.byte	0x04, 0x17
        /*000a*/ 	.short	(.L_274 - .L_273)
.L_273:
        /*000c*/ 	.word	0x00000000
        /*0010*/ 	.short	0x0003
        /*0012*/ 	.short	0x0014
        /*0014*/ 	.byte	0x00, 0xf0, 0x11, 0x00


	//----- nvinfo : EIATTR_KPARAM_INFO
	.align		4
.L_274:
        /*0018*/ 	.byte	0x04, 0x17
        /*001a*/ 	.short	(.L_276 - .L_275)
.L_275:
        /*001c*/ 	.word	0x00000000
        /*0020*/ 	.short	0x0002
        /*0022*/ 	.short	0x0010
        /*0024*/ 	.byte	0x00, 0xf0, 0x11, 0x00


	//----- nvinfo : EIATTR_KPARAM_INFO
	.align		4
.L_276:
        /*0028*/ 	.byte	0x04, 0x17
        /*002a*/ 	.short	(.L_278 - .L_277)
.L_277:
        /*002c*/ 	.word	0x00000000
        /*0030*/ 	.short	0x0001
        /*0032*/ 	.short	0x0008
        /*0034*/ 	.byte	0x00, 0xf5, 0x21, 0x00


	//----- nvinfo : EIATTR_KPARAM_INFO
	.align		4
.L_278:
        /*0038*/ 	.byte	0x04, 0x17
        /*003a*/ 	.short	(.L_280 - .L_279)
.L_279:
        /*003c*/ 	.word	0x00000000
        /*0040*/ 	.short	0x0000
        /*0042*/ 	.short	0x0000
        /*0044*/ 	.byte	0x00, 0xf5, 0x21, 0x00


	//----- nvinfo : EIATTR_SPARSE_MMA_MASK
	.align		4
.L_280:
        /*0048*/ 	.byte	0x03, 0x50
        /*004a*/ 	.short	0x0000


	//----- nvinfo : EIATTR_MAXREG_COUNT
	.align		4
        /*004c*/ 	.byte	0x03, 0x1b
        /*004e*/ 	.short	0x00ff


	//----- nvinfo : EIATTR_MERCURY_ISA_VERSION
	.align		4
        /*0050*/ 	.byte	0x03, 0x5f
        /*0052*/ 	.short	0x0101


	//----- nvinfo : EIATTR_VRC_CTA_INIT_COUNT
	.align		4
        /*0054*/ 	.byte	0x02, 0x4a
	.zero		1
	.zero		1


	//----- nvinfo : EIATTR_EXIT_INSTR_OFFSETS
	.align		4
        /*0058*/ 	.byte	0x04, 0x1c
        /*005a*/ 	.short	(.L_282 - .L_281)


	//   ....[0]....
.L_281:
        /*005c*/ 	.word	0x000000d0


	//   ....[1]....
        /*0060*/ 	.word	0x000003e0


	//----- nvinfo : EIATTR_CRS_STACK_SIZE
	.align		4
.L_282:
        /*0064*/ 	.byte	0x04, 0x1e
        /*0066*/ 	.short	(.L_284 - .L_283)
.L_283:
        /*0068*/ 	.word	0x00000000


	//----- nvinfo : EIATTR_CBANK_PARAM_SIZE
	.align		4
.L_284:
        /*006c*/ 	.byte	0x03, 0x19
        /*006e*/ 	.short	0x0018


	//----- nvinfo : EIATTR_PARAM_CBANK
	.align		4
        /*0070*/ 	.byte	0x04, 0x0a
        /*0072*/ 	.short	(.L_286 - .L_285)
	.align		4
.L_285:
        /*0074*/ 	.word	index@(.nv.constant0._Z22calculoCampoElectricoXPfS_fi)
        /*0078*/ 	.short	0x0380
        /*007a*/ 	.short	0x0018


	//----- nvinfo : EIATTR_SW_WAR
	.align		4
.L_286:
        /*007c*/ 	.byte	0x04, 0x36
        /*007e*/ 	.short	(.L_288 - .L_287)
.L_287:
        /*0080*/ 	.word	0x00000008
.L_288:


//--------------------- .nv.info._Z14ElectricBordesPfS_S_fi --------------------------
	.section	.nv.info._Z14ElectricBordesPfS_S_fi,"",@"SHT_CUDA_INFO"
	.sectionflags	@""
	.align	4


	//----- nvinfo : EIATTR_CUDA_API_VERSION
	.align		4
        /*0000*/ 	.byte	0x04, 0x37
        /*0002*/ 	.short	(.L_290 - .L_289)
.L_289:
        /*0004*/ 	.word	0x00000082


	//----- nvinfo : EIATTR_KPARAM_INFO
	.align		4
.L_290:
        /*0008*/ 	.byte	0x04, 0x17
        /*000a*/ 	.short	(.L_292 - .L_291)
.L_291:
        /*000c*/ 	.word	0x00000000
        /*0010*/ 	.short	0x0004
        /*0012*/ 	.short	0x001c
        /*0014*/ 	.byte	0x00, 0xf0, 0x11, 0x00


	//----- nvinfo : EIATTR_KPARAM_INFO
	.align		4
.L_292:
        /*0018*/ 	.byte	0x04, 0x17
        /*001a*/ 	.short	(.L_294 - .L_293)
.L_293:
        /*001c*/ 	.word	0x00000000
        /*0020*/ 	.short	0x0003
        /*0022*/ 	.short	0x0018
        /*0024*/ 	.byte	0x00, 0xf0, 0x11, 0x00


	//----- nvinfo : EIATTR_KPARAM_INFO
	.align		4
.L_294:
        /*0028*/ 	.byte	0x04, 0x17
        /*002a*/ 	.short	(.L_296 - .L_295)
.L_295:
        /*002c*/ 	.word	0x00000000
        /*0030*/ 	.short	0x0002
        /*0032*/ 	.short	0x0010
        /*0034*/ 	.byte	0x00, 0xf5, 0x21, 0x00


	//----- nvinfo : EIATTR_KPARAM_INFO
	.align		4
.L_296:
        /*0038*/ 	.byte	0x04, 0x17
        /*003a*/ 	.short	(.L_298 - .L_297)
.L_297:
        /*003c*/ 	.word	0x00000000
        /*0040*/ 	.short	0x0001
        /*0042*/ 	.short	0x0008
        /*0044*/ 	.byte	0x00, 0xf5, 0x21, 0x00


	//----- nvinfo : EIATTR_KPARAM_INFO
	.align		4
.L_298:
        /*0048*/ 	.byte	0x04, 0x17
        /*004a*/ 	.short	(.L_300 - .L_299)
.L_299:
        /*004c*/ 	.word	0x00000000
        /*0050*/ 	.short	0x0000
        /*0052*/ 	.short	0x0000
        /*0054*/ 	.byte	0x00, 0xf5, 0x21, 0x00


	//----- nvinfo : EIATTR_SPARSE_MMA_MASK
	.align		4
.L_300:
        /*0058*/ 	.byte	0x03, 0x50
        /*005a*/ 	.short	0x0000


	//----- nvinfo : EIATTR_MAXREG_COUNT
	.align		4
        /*005c*/ 	.byte	0x03, 0x1b
        /*005e*/ 	.short	0x00ff


	//----- nvinfo : EIATTR_MERCURY_ISA_VERSION
	.align		4
        /*0060*/ 	.byte	0x03, 0x5f
        /*0062*/ 	.short	0x0101


	//----- nvinfo : EIATTR_VRC_CTA_INIT_COUNT
	.align		4
        /*0064*/ 	.byte	0x02, 0x4a
	.zero		1
	.zero		1


	//----- nvinfo : EIATTR_EXIT_INSTR_OFFSETS
	.align		4
        /*0068*/ 	.byte	0x04, 0x1c
        /*006a*/ 	.short	(.L_302 - .L_301)


	//   ....[0]....
.L_301:
        /*006c*/ 	.word	0x00000070


	//   ....[1]....
        /*0070*/ 	.word	0x00000a10


	//----- nvinfo : EIATTR_CRS_STACK_SIZE
	.align		4
.L_302:
        /*0074*/ 	.byte	0x04, 0x1e
        /*0076*/ 	.short	(.L_304 - .L_303)
.L_303:
        /*0078*/ 	.word	0x00000000


	//----- nvinfo : EIATTR_CBANK_PARAM_SIZE
	.align		4
.L_304:
        /*007c*/ 	.byte	0x03, 0x19
        /*007e*/ 	.short	0x0020


	//----- nvinfo : EIATTR_PARAM_CBANK
	.align		4
        /*0080*/ 	.byte	0x04, 0x0a
        /*0082*/ 	.short	(.L_306 - .L_305)
	.align		4
.L_305:
        /*0084*/ 	.word	index@(.nv.constant0._Z14ElectricBordesPfS_S_fi)
        /*0088*/ 	.short	0x0380
        /*008a*/ 	.short	0x0020


	//----- nvinfo : EIATTR_SW_WAR
	.align		4
.L_306:
        /*008c*/ 	.byte	0x04, 0x36
        /*008e*/ 	.short	(.L_308 - .L_307)
.L_307:
        /*0090*/ 	.word	0x00000008
.L_308:


//--------------------- .nv.info._Z13ComplexToRealP6float2Pfi --------------------------
	.section	.nv.info._Z13ComplexToRealP6float2Pfi,"",@"SHT_CUDA_INFO"
	.sectionflags	@""
	.align	4


	//----- nvinfo : EIATTR_CUDA_API_VERSION
	.align		4
        /*0000*/ 	.byte	0x04, 0x37
        /*0002*/ 	.short	(.L_310 - .L_309)
.L_309:
        /*0004*/ 	.word	0x00000082


	//----- nvinfo : EIATTR_KPARAM_INFO
	.align		4
.L_310:
        /*0008*/ 	.byte	0x04, 0x17
        /*000a*/ 	.short	(.L_312 - .L_311)
.L_311:
        /*000c*/ 	.word	0x00000000
        /*0010*/ 	.short	0x0002
        /*0012*/ 	.short	0x0010
        /*0014*/ 	.byte	0x00, 0xf0, 0x11, 0x00


	//----- nvinfo : EIATTR_KPARAM_INFO
	.align		4
.L_312:
        /*0018*/ 	.byte	0x04, 0x17
        /*001a*/ 	.short	(.L_314 - .L_313)
.L_313:
        /*001c*/ 	.word	0x00000000
        /*0020*/ 	.short	0x0001
        /*0022*/ 	.short	0x0008
        /*0024*/ 	.byte	0x00, 0xf5, 0x21, 0x00


	//----- nvinfo : EIATTR_KPARAM_INFO
	.align		4
.L_314:
        /*0028*/ 	.byte	0x04, 0x17
        /*002a*/ 	.short	(.L_316 - .L_315)
.L_315:
        /*002c*/ 	.word	0x00000000
        /*0030*/ 	.short	0x0000
        /*0032*/ 	.short	0x0000
        /*0034*/ 	.byte	0x00, 0xf5, 0x21, 0x00


	//----- nvinfo : EIATTR_SPARSE_MMA_MASK
	.align		4
.L_316:
        /*0038*/ 	.byte	0x03, 0x50
        /*003a*/ 	.short	0x0000


	//----- nvinfo : EIATTR_MAXREG_COUNT
	.align		4
        /*003c*/ 	.byte	0x03, 0x1b
        /*003e*/ 	.short	0x00ff


	//----- nvinfo : EIATTR_MERCURY_ISA_VERSION
	.align		4
        /*0040*/ 	.byte	0x03, 0x5f
        /*0042*/ 	.short	0x0101


	//----- nvinfo : EIATTR_VRC_CTA_INIT_COUNT
	.align		4
        /*0044*/ 	.byte	0x02, 0x4a
	.zero		1
	.zero		1


	//----- nvinfo : EIATTR_EXIT_INSTR_OFFSETS
	.align		4
        /*0048*/ 	.byte	0x04, 0x1c
        /*004a*/ 	.short	(.L_318 - .L_317)


	//   ....[0]....
.L_317:
        /*004c*/ 	.word	0x00000080


	//   ....[1]....
        /*0050*/ 	.word	0x000001d0


	//----- nvinfo : EIATTR_CRS_STACK_SIZE
	.align		4
.L_318:
        /*0054*/ 	.byte	0x04, 0x1e
        /*0056*/ 	.short	(.L_320 - .L_319)
.L_319:
        /*0058*/ 	.word	0x00000000


	//----- nvinfo : EIATTR_CBANK_PARAM_SIZE
	.align		4
.L_320:
        /*005c*/ 	.byte	0x03, 0x19
        /*005e*/ 	.short	0x0014


	//----- nvinfo : EIATTR_PARAM_CBANK
	.align		4
        /*0060*/ 	.byte	0x04, 0x0a
        /*0062*/ 	.short	(.L_322 - .L_321)
	.align		4
.L_321:
        /*0064*/ 	.word	index@(.nv.constant0._Z13ComplexToRealP6float2Pfi)
        /*0068*/ 	.short	0x0380
        /*006a*/ 	.short	0x0014


	//----- nvinfo : EIATTR_SW_WAR
	.align		4
.L_322:
        /*006c*/ 	.byte	0x04, 0x36
        /*006e*/ 	.short	(.L_324 - .L_323)
.L_323:
        /*0070*/ 	.word	0x00000008
.L_324:


//--------------------- .nv.info._Z15float2ToComplexP6float2S0_i --------------------------
	.section	.nv.info._Z15float2ToComplexP6float2S0_i,"",@"SHT_CUDA_INFO"
	.sectionflags	@""
	.align	4


	//----- nvinfo : EIATTR_CUDA_API_VERSION
	.align		4
        /*0000*/ 	.byte	0x04, 0x37
        /*0002*/ 	.short	(.L_326 - .L_325)
.L_325:
        /*0004*/ 	.word	0x00000082


	//----- nvinfo : EIATTR_KPARAM_INFO
	.align		4
.L_326:
        /*0008*/ 	.byte	0x04, 0x17
        /*000a*/ 	.short	(.L_328 - .L_327)
.L_327:
        /*000c*/ 	.word	0x00000000
        /*0010*/ 	.short	0x0002
        /*0012*/ 	.short	0x0010
        /*0014*/ 	.byte	0x00, 0xf0, 0x11, 0x00


	//----- nvinfo : EIATTR_KPARAM_INFO
	.align		4
.L_328:
        /*0018*/ 	.byte	0x04, 0x17
        /*001a*/ 	.short	(.L_330 - .L_329)
.L_329:
        /*001c*/ 	.word	0x00000000
        /*0020*/ 	.short	0x0001
        /*0022*/ 	.short	0x0008
        /*0024*/ 	.byte	0x00, 0xf5, 0x21, 0x00


	//----- nvinfo : EIATTR_KPARAM_INFO
	.align		4
.L_330:
        /*0028*/ 	.byte	0x04, 0x17
        /*002a*/ 	.short	(.L_332 - .L_331)
.L_331:
        /*002c*/ 	.word	0x00000000
        /*0030*/ 	.short	0x0000
        /*0032*/ 	.short	0x0000
        /*0034*/ 	.byte	0x00, 0xf5, 0x21, 0x00


	//----- nvinfo : EIATTR_SPARSE_MMA_MASK
	.align		4
.L_332:
        /*0038*/ 	.byte	0x03, 0x50
        /*003a*/ 	.short	0x0000


	//----- nvinfo : EIATTR_MAXREG_COUNT
	.align		4
        /*003c*/ 	.byte	0x03, 0x1b
        /*003e*/ 	.short	0x00ff


	//----- nvinfo : EIATTR_MERCURY_ISA_VERSION
	.align		4
        /*0040*/ 	.byte	0x03, 0x5f
        /*0042*/ 	.short	0x0101


	//----- nvinfo : EIATTR_VRC_CTA_INIT_COUNT
	.align		4
        /*0044*/ 	.byte	0x02, 0x4a
	.zero		1
	.zero		1


	//----- nvinfo : EIATTR_EXIT_INSTR_OFFSETS
	.align		4
        /*0048*/ 	.byte	0x04, 0x1c
        /*004a*/ 	.short	(.L_334 - .L_333)


	//   ....[0]....
.L_333:
        /*004c*/ 	.word	0x00000080


	//   ....[1]....
        /*0050*/ 	.word	0x00000100


	//----- nvinfo : EIATTR_CBANK_PARAM_SIZE
	.align		4
.L_334:
        /*0054*/ 	.byte	0x03, 0x19
        /*0056*/ 	.short	0x0014


	//----- nvinfo : EIATTR_PARAM_CBANK
	.align		4
        /*0058*/ 	.byte	0x04, 0x0a
        /*005a*/ 	.short	(.L_336 - .L_335)
	.align		4
.L_335:
        /*005c*/ 	.word	index@(.nv.constant0._Z15float2ToComplexP6float2S0_i)
        /*0060*/ 	.short	0x0380
        /*0062*/ 	.short	0x0014


	//----- nvinfo : EIATTR_SW_WAR
	.align		4
.L_336:
        /*0064*/ 	.byte	0x04, 0x36
        /*0066*/ 	.short	(.L_338 - .L_337)
.L_337:
        /*0068*/ 	.word	0x00000008
.L_338:


//--------------------- .nv.info._Z15ComplexToFloat2P6float2S0_i --------------------------
	.section	.nv.info._Z15ComplexToFloat2P6float2S0_i,"",@"SHT_CUDA_INFO"
	.sectionflags	@""
	.align	4


	//----- nvinfo : EIATTR_CUDA_API_VERSION
	.align		4
        /*0000*/ 	.byte	0x04, 0x37
        /*0002*/ 	.short	(.L_340 - .L_339)
.L_339:
        /*0004*/ 	.word	0x00000082


	//----- nvinfo : EIATTR_KPARAM_INFO
	.align		4
.L_340:
        /*0008*/ 	.byte	0x04, 0x17
        /*000a*/ 	.short	(.L_342 - .L_341)
.L_341:
        /*000c*/ 	.word	0x00000000
        /*0010*/ 	.short	0x0002
        /*0012*/ 	.short	0x0010
        /*0014*/ 	.byte	0x00, 0xf0, 0x11, 0x00


	//----- nvinfo : EIATTR_KPARAM_INFO
	.align		4
.L_342:
        /*0018*/ 	.byte	0x04, 0x17
        /*001a*/ 	.short	(.L_344 - .L_343)
.L_343:
        /*001c*/ 	.word	0x00000000
        /*0020*/ 	.short	0x0001
        /*0022*/ 	.short	0x0008
        /*0024*/ 	.byte	0x00, 0xf5, 0x21, 0x00


	//----- nvinfo : EIATTR_KPARAM_INFO
	.align		4
.L_344:
        /*0028*/ 	.byte	0x04, 0x17
        /*002a*/ 	.short	(.L_346 - .L_345)
.L_345:
        /*002c*/ 	.word	0x00000000
        /*0030*/ 	.short	0x0000
        /*0032*/ 	.short	0x0000
        /*0034*/ 	.byte	0x00, 0xf5, 0x21, 0x00


	//----- nvinfo : EIATTR_SPARSE_MMA_MASK
	.align		4
.L_346:
        /*0038*/ 	.byte	0x03, 0x50
        /*003a*/ 	.short	0x0000


	//----- nvinfo : EIATTR_MAXREG_COUNT
	.align		4
        /*003c*/ 	.byte	0x03, 0x1b
        /*003e*/ 	.short	0x00ff


	//----- nvinfo : EIATTR_MERCURY_ISA_VERSION
	.align		4
        /*0040*/ 	.byte	0x03, 0x5f
        /*0042*/ 	.short	0x0101


	//----- nvinfo : EIATTR_VRC_CTA_INIT_COUNT
	.align		4
        /*0044*/ 	.byte	0x02, 0x4a
	.zero		1
	.zero		1


	//----- nvinfo : EIATTR_EXIT_INSTR_OFFSETS
	.align		4
        /*0048*/ 	.byte	0x04, 0x1c
        /*004a*/ 	.short	(.L_348 - .L_347)


	//   ....[0]....
.L_347:
        /*004c*/ 	.word	0x00000080


	//   ....[1]....
        /*0050*/ 	.word	0x00000100


	//----- nvinfo : EIATTR_CBANK_PARAM_SIZE
	.align		4
.L_348:
        /*0054*/ 	.byte	0x03, 0x19
        /*0056*/ 	.short	0x0014


	//----- nvinfo : EIATTR_PARAM_CBANK
	.align		4
        /*0058*/ 	.byte	0x04, 0x0a
        /*005a*/ 	.short	(.L_350 - .L_349)
	.align		4
.L_349:
        /*005c*/ 	.word	index@(.nv.constant0._Z15ComplexToFloat2P6float2S0_i)
        /*0060*/ 	.short	0x0380
        /*0062*/ 	.short	0x0014


	//----- nvinfo : EIATTR_SW_WAR
	.align		4
.L_350:
        /*0064*/ 	.byte	0x04, 0x36
        /*0066*/ 	.short	(.L_352 - .L_351)
.L_351:
        /*0068*/ 	.word	0x00000008
.L_352:


//--------------------- .nv.info._Z31normalizacionSalidaTranfForwardP6float2S0_i --------------------------
	.section	.nv.info._Z31normalizacionSalidaTranfForwardP6float2S0_i,"",@"SHT_CUDA_INFO"
	.sectionflags	@""
	.align	4


	//----- nvinfo : EIATTR_CUDA_API_VERSION
	.align		4
        /*0000*/ 	.byte	0x04, 0x37
        /*0002*/ 	.short	(.L_354 - .L_353)
.L_353:
        /*0004*/ 	.word	0x00000082


	//----- nvinfo : EIATTR_KPARAM_INFO
	.align		4
.L_354:
        /*0008*/ 	.byte	0x04, 0x17
        /*000a*/ 	.short	(.L_356 - .L_355)
.L_355:
        /*000c*/ 	.word	0x00000000
        /*0010*/ 	.short	0x0002
        /*0012*/ 	.short	0x0010
        /*0014*/ 	.byte	0x00, 0xf0, 0x11, 0x00


	//----- nvinfo : EIATTR_KPARAM_INFO
	.align		4
.L_356:
        /*0018*/ 	.byte	0x04, 0x17
        /*001a*/ 	.short	(.L_358 - .L_357)
.L_357:
        /*001c*/ 	.word	0x00000000
        /*0020*/ 	.short	0x0001
        /*0022*/ 	.short	0x0008
        /*0024*/ 	.byte	0x00, 0xf5, 0x21, 0x00


	//----- nvinfo : EIATTR_KPARAM_INFO
	.align		4
.L_358:
        /*0028*/ 	.byte	0x04, 0x17
        /*002a*/ 	.short	(.L_360 - .L_359)
.L_359:
        /*002c*/ 	.word	0x00000000
        /*0030*/ 	.short	0x0000
        /*0032*/ 	.short	0x0000
        /*0034*/ 	.byte	0x00, 0xf5, 0x21, 0x00


	//----- nvinfo : EIATTR_SPARSE_MMA_MASK
	.align		4
.L_360:
        /*0038*/ 	.byte	0x03, 0x50
        /*003a*/ 	.short	0x0000


	//----- nvinfo : EIATTR_MAXREG_COUNT
	.align		4
        /*003c*/ 	.byte	0x03, 0x1b
        /*003e*/ 	.short	0x00ff


	//----- nvinfo : EIATTR_MERCURY_ISA_VERSION
	.align		4
        /*0040*/ 	.byte	0x03, 0x5f
        /*0042*/ 	.short	0x0101


	//----- nvinfo : EIATTR_VRC_CTA_INIT_COUNT
	.align		4
        /*0044*/ 	.byte	0x02, 0x4a
	.zero		1
	.zero		1


	//----- nvinfo : EIATTR_EXIT_INSTR_OFFSETS
	.align		4
        /*0048*/ 	.byte	0x04, 0x1c
        /*004a*/ 	.short	(.L_362 - .L_361)


	//   ....[0]....
.L_361:
        /*004c*/ 	.word	0x00000080


	//   ....[1]....
        /*0050*/ 	.word	0x000002f0


	//----- nvinfo : EIATTR_CRS_STACK_SIZE
	.align		4
.L_362:
        /*0054*/ 	.byte	0x04, 0x1e
        /*0056*/ 	.short	(.L_364 - .L_363)
.L_363:
        /*0058*/ 	.word	0x00000000


	//----- nvinfo : EIATTR_CBANK_PARAM_SIZE
	.align		4
.L_364:
        /*005c*/ 	.byte	0x03, 0x19
        /*005e*/ 	.short	0x0014


	//----- nvinfo : EIATTR_PARAM_CBANK
	.align		4
        /*0060*/ 	.byte	0x04, 0x0a
        /*0062*/ 	.short	(.L_366 - .L_365)
	.align		4
.L_365:
        /*0064*/ 	.word	index@(.nv.constant0._Z31normalizacionSalidaTranfForwardP6float2S0_i)
        /*0068*/ 	.short	0x0380
        /*006a*/ 	.short	0x0014


	//----- nvinfo : EIATTR_SW_WAR
	.align		4
.L_366:
        /*006c*/ 	.byte	0x04, 0x36
        /*006e*/ 	.short	(.L_368 - .L_367)
.L_367:
        /*0070*/ 	.word	0x00000008
.L_368:


//--------------------- .nv.info._Z13realTocomplexPfP6float2i --------------------------
	.section	.nv.info._Z13realTocomplexPfP6float2i,"",@"SHT_CUDA_INFO"
	.sectionflags	@""
	.align	4


	//----- nvinfo : EIATTR_CUDA_API_VERSION
	.align		4
        /*0000*/ 	.byte	0x04, 0x37
        /*0002*/ 	.short	(.L_370 - .L_369)
.L_369:
        /*0004*/ 	.word	0x00000082


	//----- nvinfo : EIATTR_KPARAM_INFO
	.align		4
.L_370:
        /*0008*/ 	.byte	0x04, 0x17
        /*000a*/ 	.short	(.L_372 - .L_371)
.L_371:
        /*000c*/ 	.word	0x00000000
        /*0010*/ 	.short	0x0002
        /*0012*/ 	.short	0x0010
        /*0014*/ 	.byte	0x00, 0xf0, 0x11, 0x00


	//----- nvinfo : EIATTR_KPARAM_INFO
	.align		4
.L_372:
        /*0018*/ 	.byte	0x04, 0x17
        /*001a*/ 	.short	(.L_374 - .L_373)
.L_373:
        /*001c*/ 	.word	0x00000000
        /*0020*/ 	.short	0x0001
        /*0022*/ 	.short	0x0008
        /*0024*/ 	.byte	0x00, 0xf5, 0x21, 0x00


	//----- nvinfo : EIATTR_KPARAM_INFO
	.align		4
.L_374:
        /*0028*/ 	.byte	0x04, 0x17
        /*002a*/ 	.short	(.L_376 - .L_375)
.L_375:
        /*002c*/ 	.word	0x00000000
        /*0030*/ 	.short	0x0000
        /*0032*/ 	.short	0x0000
        /*0034*/ 	.byte	0x00, 0xf5, 0x21, 0x00


	//----- nvinfo : EIATTR_SPARSE_MMA_MASK
	.align		4
.L_376:
        /*0038*/ 	.byte	0x03, 0x50
        /*003a*/ 	.short	0x0000


	//----- nvinfo : EIATTR_MAXREG_COUNT
	.align		4
        /*003c*/ 	.byte	0x03, 0x1b
        /*003e*/ 	.short	0x00ff


	//----- nvinfo : EIATTR_MERCURY_ISA_VERSION
	.align		4
        /*0040*/ 	.byte	0x03, 0x5f
        /*0042*/ 	.short	0x0101


	//----- nvinfo : EIATTR_VRC_CTA_INIT_COUNT
	.align		4
        /*0044*/ 	.byte	0x02, 0x4a
	.zero		1
	.zero		1


	//----- nvinfo : EIATTR_EXIT_INSTR_OFFSETS
	.align		4
        /*0048*/ 	.byte	0x04, 0x1c
        /*004a*/ 	.short	(.L_378 - .L_377)


	//   ....[0]....
.L_377:
        /*004c*/ 	.word	0x00000080


	//   ....[1]....
        /*0050*/ 	.word	0x00000110


	//----- nvinfo : EIATTR_CBANK_PARAM_SIZE
	.align		4
.L_378:
        /*0054*/ 	.byte	0x03, 0x19
        /*0056*/ 	.short	0x0014


	//----- nvinfo : EIATTR_PARAM_CBANK
	.align		4
        /*0058*/ 	.byte	0x04, 0x0a
        /*005a*/ 	.short	(.L_380 - .L_379)
	.align		4
.L_379:
        /*005c*/ 	.word	index@(.nv.constant0._Z13realTocomplexPfP6float2i)
        /*0060*/ 	.short	0x0380
        /*0062*/ 	.short	0x0014


	//----- nvinfo : EIATTR_SW_WAR
	.align		4
.L_380:
        /*0064*/ 	.byte	0x04, 0x36
        /*0066*/ 	.short	(.L_382 - .L_381)
.L_381:
        /*0068*/ 	.word	0x00000008
.L_382:


//--------------------- .nv.info._Z21normalizacionDensidadPfS_iif --------------------------
	.section	.nv.info._Z21normalizacionDensidadPfS_iif,"",@"SHT_CUDA_INFO"
	.sectionflags	@""
	.align	4


	//----- nvinfo : EIATTR_CUDA_API_VERSION
	.align		4
        /*0000*/ 	.byte	0x04, 0x37
        /*0002*/ 	.short	(.L_384 - .L_383)
.L_383:
        /*0004*/ 	.word	0x00000082


	//----- nvinfo : EIATTR_KPARAM_INFO
	.align		4
.L_384:
        /*0008*/ 	.byte	0x04, 0x17
        /*000a*/ 	.short	(.L_386 - .L_385)
.L_385:
        /*000c*/ 	.word	0x00000000
        /*0010*/ 	.short	0x0004
        /*0012*/ 	.short	0x0018
        /*0014*/ 	.byte	0x00, 0xf0, 0x11, 0x00


	//----- nvinfo : EIATTR_KPARAM_INFO
	.align		4
.L_386:
        /*0018*/ 	.byte	0x04, 0x17
        /*001a*/ 	.short	(.L_388 - .L_387)
.L_387:
        /*001c*/ 	.word	0x00000000
        /*0020*/ 	.short	0x0003
        /*0022*/ 	.short	0x0014
        /*0024*/ 	.byte	0x00, 0xf0, 0x11, 0x00


	//----- nvinfo : EIATTR_KPARAM_INFO
	.align		4
.L_388:
        /*0028*/ 	.byte	0x04, 0x17
        /*002a*/ 	.short	(.L_390 - .L_389)
.L_389:
        /*002c*/ 	.word	0x00000000
        /*0030*/ 	.short	0x0002
        /*0032*/ 	.short	0x0010
        /*0034*/ 	.byte	0x00, 0xf0, 0x11, 0x00


	//----- nvinfo : EIATTR_KPARAM_INFO
	.align		4
.L_390:
        /*0038*/ 	.byte	0x04, 0x17
        /*003a*/ 	.short	(.L_392 - .L_391)
.L_391:
        /*003c*/ 	.word	0x00000000
        /*0040*/ 	.short	0x0001
        /*0042*/ 	.short	0x0008
        /*0044*/ 	.byte	0x00, 0xf5, 0x21, 0x00


	//----- nvinfo : EIATTR_KPARAM_INFO
	.align		4
.L_392:
        /*0048*/ 	.byte	0x04, 0x17
        /*004a*/ 	.short	(.L_394 - .L_393)
.L_393:
        /*004c*/ 	.word	0x00000000
        /*0050*/ 	.short	0x0000
        /*0052*/ 	.short	0x0000
        /*0054*/ 	.byte	0x00, 0xf5, 0x21, 0x00


	//----- nvinfo : EIATTR_SPARSE_MMA_MASK
	.align		4
.L_394:
        /*0058*/ 	.byte	0x03, 0x50
        /*005a*/ 	.short	0x0000


	//----- nvinfo : EIATTR_MAXREG_COUNT
	.align		4
        /*005c*/ 	.byte	0x03, 0x1b
        /*005e*/ 	.short	0x00ff


	//----- nvinfo : EIATTR_MERCURY_ISA_VERSION
	.align		4
        /*0060*/ 	.byte	0x03, 0x5f
        /*0062*/ 	.short	0x0101


	//----- nvinfo : EIATTR_VRC_CTA_INIT_COUNT
	.align		4
        /*0064*/ 	.byte	0x02, 0x4a
	.zero		1
	.zero		1


	//----- nvinfo : EIATTR_EXIT_INSTR_OFFSETS
	.align		4
        /*0068*/ 	.byte	0x04, 0x1c
        /*006a*/ 	.short	(.L_396 - .L_395)


	//   ....[0]....
.L_395:
        /*006c*/ 	.word	0x00000080


	//   ....[1]....
        /*0070*/ 	.word	0x00000220


	//----- nvinfo : EIATTR_CRS_STACK_SIZE
	.align		4
.L_396:
        /*0074*/ 	.byte	0x04, 0x1e
        /*0076*/ 	.short	(.L_398 - .L_397)
.L_397:
        /*0078*/ 	.word	0x00000000


	//----- nvinfo : EIATTR_CBANK_PARAM_SIZE
	.align		4
.L_398:
        /*007c*/ 	.byte	0x03, 0x19
        /*007e*/ 	.short	0x001c


	//----- nvinfo : EIATTR_PARAM_CBANK
	.align		4
        /*0080*/ 	.byte	0x04, 0x0a
        /*0082*/ 	.short	(.L_400 - .L_399)
	.align		4
.L_399:
        /*0084*/ 	.word	index@(.nv.constant0._Z21normalizacionDensidadPfS_iif)
        /*0088*/ 	.short	0x0380
        /*008a*/ 	.short	0x001c


	//----- nvinfo : EIATTR_SW_WAR
	.align		4
.L_400:
        /*008c*/ 	.byte	0x04, 0x36
        /*008e*/ 	.short	(.L_402 - .L_401)
.L_401:
        /*0090*/ 	.word	0x00000008
.L_402:


//--------------------- .nv.info._Z15calculoDensidadPfPiS0_S_ifi --------------------------
	.section	.nv.info._Z15calculoDensidadPfPiS0_S_ifi,"",@"SHT_CUDA_INFO"
	.sectionflags	@""
	.align	4


	//----- nvinfo : EIATTR_CUDA_API_VERSION
	.align		4
        /*0000*/ 	.byte	0x04, 0x37
        /*0002*/ 	.short	(.L_404 - .L_403)
.L_403:
        /*0004*/ 	.word	0x00000082


	//----- nvinfo : EIATTR_KPARAM_INFO
	.align		4
.L_404:
        /*0008*/ 	.byte	0x04, 0x17
        /*000a*/ 	.short	(.L_406 - .L_405)
.L_405:
        /*000c*/ 	.word	0x00000000
        /*0010*/ 	.short	0x0006
        /*0012*/ 	.short	0x0028
        /*0014*/ 	.byte	0x00, 0xf0, 0x11, 0x00


	//----- nvinfo : EIATTR_KPARAM_INFO
	.align		4
.L_406:
        /*0018*/ 	.byte	0x04, 0x17
        /*001a*/ 	.short	(.L_408 - .L_407)
.L_407:
        /*001c*/ 	.word	0x00000000
        /*0020*/ 	.short	0x0005
        /*0022*/ 	.short	0x0024
        /*0024*/ 	.byte	0x00, 0xf0, 0x11, 0x00


	//----- nvinfo : EIATTR_KPARAM_INFO
	.align		4
.L_408:
        /*0028*/ 	.byte	0x04, 0x17
        /*002a*/ 	.short	(.L_410 - .L_409)
.L_409:
        /*002c*/ 	.word	0x00000000
        /*0030*/ 	.short	0x0004
        /*0032*/ 	.short	0x0020
        /*0034*/ 	.byte	0x00, 0xf0, 0x11, 0x00


	//----- nvinfo : EIATTR_KPARAM_INFO
	.align		4
.L_410:
        /*0038*/ 	.byte	0x04, 0x17
        /*003a*/ 	.short	(.L_412 - .L_411)
.L_411:
        /*003c*/ 	.word	0x00000000
        /*0040*/ 	.short	0x0003
        /*0042*/ 	.short	0x0018
        /*0044*/ 	.byte	0x00, 0xf5, 0x21, 0x00


	//----- nvinfo : EIATTR_KPARAM_INFO
	.align		4
.L_412:
        /*0048*/ 	.byte	0x04, 0x17
        /*004a*/ 	.short	(.L_414 - .L_413)
.L_413:
        /*004c*/ 	.word	0x00000000
        /*0050*/ 	.short	0x0002
        /*0052*/ 	.short	0x0010
        /*0054*/ 	.byte	0x00, 0xf5, 0x21, 0x00


	//----- nvinfo : EIATTR_KPARAM_INFO
	.align		4
.L_414:
        /*0058*/ 	.byte	0x04, 0x17
        /*005a*/ 	.short	(.L_416 - .L_415)
.L_415:
        /*005c*/ 	.word	0x00000000
        /*0060*/ 	.short	0x0001
        /*0062*/ 	.short	0x0008
        /*0064*/ 	.byte	0x00, 0xf5, 0x21, 0x00


	//----- nvinfo : EIATTR_KPARAM_INFO
	.align		4
.L_416:
        /*0068*/ 	.byte	0x04, 0x17
        /*006a*/ 	.short	(.L_418 - .L_417)
.L_417:
        /*006c*/ 	.word	0x00000000
        /*0070*/ 	.short	0x0000
        /*0072*/ 	.short	0x0000
        /*0074*/ 	.byte	0x00, 0xf5, 0x21, 0x00


	//----- nvinfo : EIATTR_SPARSE_MMA_MASK
	.align		4
.L_418:
        /*0078*/ 	.byte	0x03, 0x50
        /*007a*/ 	.short	0x0000


	//----- nvinfo : EIATTR_MAXREG_COUNT
	.align		4
        /*007c*/ 	.byte	0x03, 0x1b
        /*007e*/ 	.short	0x00ff


	//----- nvinfo : EIATTR_MERCURY_ISA_VERSION
	.align		4
        /*0080*/ 	.byte	0x03, 0x5f
        /*0082*/ 	.short	0x0101


	//----- nvinfo : EIATTR_VRC_CTA_INIT_COUNT
	.align		4
        /*0084*/ 	.byte	0x02, 0x4a
	.zero		1
	.zero		1


	//----- nvinfo : EIATTR_EXIT_INSTR_OFFSETS
	.align		4
        /*0088*/ 	.byte	0x04, 0x1c
        /*008a*/ 	.short	(.L_420 - .L_419)


	//   ....[0]....
.L_419:
        /*008c*/ 	.word	0x00000140


	//   ....[1]....
        /*0090*/ 	.word	0x00000cc0


	//   ....[2]....
        /*0094*/ 	.word	0x00001110


	//   ....[3]....
        /*0098*/ 	.word	0x00001270


	//----- nvinfo : EIATTR_CRS_STACK_SIZE
	.align		4
.L_420:
        /*009c*/ 	.byte	0x04, 0x1e
        /*009e*/ 	.short	(.L_422 - .L_421)
.L_421:
        /*00a0*/ 	.word	0x00000000


	//----- nvinfo : EIATTR_CBANK_PARAM_SIZE
	.align		4
.L_422:
        /*00a4*/ 	.byte	0x03, 0x19
        /*00a6*/ 	.short	0x002c


	//----- nvinfo : EIATTR_PARAM_CBANK
	.align		4
        /*00a8*/ 	.byte	0x04, 0x0a
        /*00aa*/ 	.short	(.L_424 - .L_423)
	.align		4
.L_423:
        /*00ac*/ 	.word	index@(.nv.constant0._Z15calculoDensidadPfPiS0_S_ifi)
        /*00b0*/ 	.short	0x0380
        /*00b2*/ 	.short	0x002c


	//----- nvinfo : EIATTR_SW_WAR
	.align		4
.L_424:
        /*00b4*/ 	.byte	0x04, 0x36
        /*00b6*/ 	.short	(.L_426 - .L_425)
.L_425:
        /*00b8*/ 	.word	0x00000008
.L_426:


//--------------------- .nv.info._Z35calculoDensidadInicializacionCeldasPfS_PiS0_S_S_iif --------------------------
	.section	.nv.info._Z35calculoDensidadInicializacionCeldasPfS_PiS0_S_S_iif,"",@"SHT_CUDA_INFO"
	.sectionflags	@""
	.align	4


	//----- nvinfo : EIATTR_CUDA_API_VERSION
	.align		4
        /*0000*/ 	.byte	0x04, 0x37
        /*0002*/ 	.short	(.L_428 - .L_427)
.L_427:
        /*0004*/ 	.word	0x00000082


	//----- nvinfo : EIATTR_KPARAM_INFO
	.align		4
.L_428:
        /*0008*/ 	.byte	0x04, 0x17
        /*000a*/ 	.short	(.L_430 - .L_429)
.L_429:
        /*000c*/ 	.word	0x00000000
        /*0010*/ 	.short	0x0008
        /*0012*/ 	.short	0x0038
        /*0014*/ 	.byte	0x00, 0xf0, 0x11, 0x00


	//----- nvinfo : EIATTR_KPARAM_INFO
	.align		4
.L_430:
        /*0018*/ 	.byte	0x04, 0x17
        /*001a*/ 	.short	(.L_432 - .L_431)
.L_431:
        /*001c*/ 	.word	0x00000000
        /*0020*/ 	.short	0x0007
        /*0022*/ 	.short	0x0034
        /*0024*/ 	.byte	0x00, 0xf0, 0x11, 0x00


	//----- nvinfo : EIATTR_KPARAM_INFO
	.align		4
.L_432:
        /*0028*/ 	.byte	0x04, 0x17
        /*002a*/ 	.short	(.L_434 - .L_433)
.L_433:
        /*002c*/ 	.word	0x00000000
        /*0030*/ 	.short	0x0006
        /*0032*/ 	.short	0x0030
        /*0034*/ 	.byte	0x00, 0xf0, 0x11, 0x00


	//----- nvinfo : EIATTR_KPARAM_INFO
	.align		4
.L_434:
        /*0038*/ 	.byte	0x04, 0x17
        /*003a*/ 	.short	(.L_436 - .L_435)
.L_435:
        /*003c*/ 	.word	0x00000000
        /*0040*/ 	.short	0x0005
        /*0042*/ 	.short	0x0028
        /*0044*/ 	.byte	0x00, 0xf5, 0x21, 0x00


	//----- nvinfo : EIATTR_KPARAM_INFO
	.align		4
.L_436:
        /*0048*/ 	.byte	0x04, 0x17
        /*004a*/ 	.short	(.L_438 - .L_437)
.L_437:
        /*004c*/ 	.word	0x00000000
        /*0050*/ 	.short	0x0004
        /*0052*/ 	.short	0x0020
        /*0054*/ 	.byte	0x00, 0xf5, 0x21, 0x00


	//----- nvinfo : EIATTR_KPARAM_INFO
	.align		4
.L_438:
        /*0058*/ 	.byte	0x04, 0x17
        /*005a*/ 	.short	(.L_440 - .L_439)
.L_439:
        /*005c*/ 	.word	0x00000000
        /*0060*/ 	.short	0x0003
        /*0062*/ 	.short	0x0018
        /*0064*/ 	.byte	0x00, 0xf5, 0x21, 0x00


	//----- nvinfo : EIATTR_KPARAM_INFO
	.align		4
.L_440:
        /*0068*/ 	.byte	0x04, 0x17
        /*006a*/ 	.short	(.L_442 - .L_441)
.L_441:
        /*006c*/ 	.word	0x00000000
        /*0070*/ 	.short	0x0002
        /*0072*/ 	.short	0x0010
        /*0074*/ 	.byte	0x00, 0xf5, 0x21, 0x00


	//----- nvinfo : EIATTR_KPARAM_INFO
	.align		4
.L_442:
        /*0078*/ 	.byte	0x04, 0x17
        /*007a*/ 	.short	(.L_444 - .L_443)
.L_443:
        /*007c*/ 	.word	0x00000000
        /*0080*/ 	.short	0x0001
        /*0082*/ 	.short	0x0008
        /*0084*/ 	.byte	0x00, 0xf5, 0x21, 0x00


	//----- nvinfo : EIATTR_KPARAM_INFO
	.align		4
.L_444:
        /*0088*/ 	.byte	0x04, 0x17
        /*008a*/ 	.short	(.L_446 - .L_445)
.L_445:
        /*008c*/ 	.word	0x00000000
        /*0090*/ 	.short	0x0000
        /*0092*/ 	.short	0x0000
        /*0094*/ 	.byte	0x00, 0xf5, 0x21, 0x00


	//----- nvinfo : EIATTR_SPARSE_MMA_MASK
	.align		4
.L_446:
        /*0098*/ 	.byte	0x03, 0x50
        /*009a*/ 	.short	0x0000


	//----- nvinfo : EIATTR_MAXREG_COUNT
	.align		4
        /*009c*/ 	.byte	0x03, 0x1b
        /*009e*/ 	.short	0x00ff


	//----- nvinfo : EIATTR_MERCURY_ISA_VERSION
	.align		4
        /*00a0*/ 	.byte	0x03, 0x5f
        /*00a2*/ 	.short	0x0101


	//----- nvinfo : EIATTR_VRC_CTA_INIT_COUNT
	.align		4
        /*00a4*/ 	.byte	0x02, 0x4a
	.zero		1
	.zero		1


	//----- nvinfo : EIATTR_EXIT_INSTR_OFFSETS
	.align		4
        /*00a8*/ 	.byte	0x04, 0x1c
        /*00aa*/ 	.short	(.L_448 - .L_447)


	//   ....[0]....
.L_447:
        /*00ac*/ 	.word	0x00000190


	//   ....[1]....
        /*00b0*/ 	.word	0x000006c0


	//----- nvinfo : EIATTR_CRS_STACK_SIZE
	.align		4
.L_448:
        /*00b4*/ 	.byte	0x04, 0x1e
        /*00b6*/ 	.short	(.L_450 - .L_449)
.L_449:
        /*00b8*/ 	.word	0x00000000


	//----- nvinfo : EIATTR_CBANK_PARAM_SIZE
	.align		4
.L_450:
        /*00bc*/ 	.byte	0x03, 0x19
        /*00be*/ 	.short	0x003c


	//----- nvinfo : EIATTR_PARAM_CBANK
	.align		4
        /*00c0*/ 	.byte	0x04, 0x0a
        /*00c2*/ 	.short	(.L_452 - .L_451)
	.align		4
.L_451:
        /*00c4*/ 	.word	index@(.nv.constant0._Z35calculoDensidadInicializacionCeldasPfS_PiS0_S_S_iif)
        /*00c8*/ 	.short	0x0380
        /*00ca*/ 	.short	0x003c


	//----- nvinfo : EIATTR_SW_WAR
	.align		4
.L_452:
        /*00cc*/ 	.byte	0x04, 0x36
        /*00ce*/ 	.short	(.L_454 - .L_453)
.L_453:
        /*00d0*/ 	.word	0x00000008
.L_454:


//--------------------- .nv.info._Z27inicializacionValoresRealesPfi --------------------------
	.section	.nv.info._Z27inicializacionValoresRealesPfi,"",@"SHT_CUDA_INFO"
	.sectionflags	@""
	.align	4


	//----- nvinfo : EIATTR_CUDA_API_VERSION
	.align		4
        /*0000*/ 	.byte	0x04, 0x37
        /*0002*/ 	.short	(.L_456 - .L_455)
.L_455:
        /*0004*/ 	.word	0x00000082


	//----- nvinfo : EIATTR_KPARAM_INFO
	.align		4
.L_456:
        /*0008*/ 	.byte	0x04, 0x17
        /*000a*/ 	.short	(.L_458 - .L_457)
.L_457:
        /*000c*/ 	.word	0x00000000
        /*0010*/ 	.short	0x0001
        /*0012*/ 	.short	0x0008
        /*0014*/ 	.byte	0x00, 0xf0, 0x11, 0x00


	//----- nvinfo : EIATTR_KPARAM_INFO
	.align		4
.L_458:
        /*0018*/ 	.byte	0x04, 0x17
        /*001a*/ 	.short	(.L_460 - .L_459)
.L_459:
        /*001c*/ 	.word	0x00000000
        /*0020*/ 	.short	0x0000
        /*0022*/ 	.short	0x0000
        /*0024*/ 	.byte	0x00, 0xf5, 0x21, 0x00


	//----- nvinfo : EIATTR_SPARSE_MMA_MASK
	.align		4
.L_460:
        /*0028*/ 	.byte	0x03, 0x50
        /*002a*/ 	.short	0x0000


	//----- nvinfo : EIATTR_MAXREG_COUNT
	.align		4
        /*002c*/ 	.byte	0x03, 0x1b
        /*002e*/ 	.short	0x00ff


	//----- nvinfo : EIATTR_MERCURY_ISA_VERSION
	.align		4
        /*0030*/ 	.byte	0x03, 0x5f
        /*0032*/ 	.short	0x0101


	//----- nvinfo : EIATTR_VRC_CTA_INIT_COUNT
	.align		4
        /*0034*/ 	.byte	0x02, 0x4a
	.zero		1
	.zero		1


	//----- nvinfo : EIATTR_EXIT_INSTR_OFFSETS
	.align		4
        /*0038*/ 	.byte	0x04, 0x1c
        /*003a*/ 	.short	(.L_462 - .L_461)


	//   ....[0]....
.L_461:
        /*003c*/ 	.word	0x00000080


	//   ....[1]....
        /*0040*/ 	.word	0x000000d0


	//----- nvinfo : EIATTR_CBANK_PARAM_SIZE
	.align		4
.L_462:
        /*0044*/ 	.byte	0x03, 0x19
        /*0046*/ 	.short	0x000c


	//----- nvinfo : EIATTR_PARAM_CBANK
	.align		4
        /*0048*/ 	.byte	0x04, 0x0a
        /*004a*/ 	.short	(.L_464 - .L_463)
	.align		4
.L_463:
        /*004c*/ 	.word	index@(.nv.constant0._Z27inicializacionValoresRealesPfi)
        /*0050*/ 	.short	0x0380
        /*0052*/ 	.short	0x000c


	//----- nvinfo : EIATTR_SW_WAR
	.align		4
.L_464:
        /*0054*/ 	.byte	0x04, 0x36
        /*0056*/ 	.short	(.L_466 - .L_465)
.L_465:
        /*0058*/ 	.word	0x00000008
.L_466:


//--------------------- .nv.info._Z22inicializacionDensidadPfi --------------------------
	.section	.nv.info._Z22inicializacionDensidadPfi,"",@"SHT_CUDA_INFO"
	.sectionflags	@""
	.align	4


	//----- nvinfo : EIATTR_CUDA_API_VERSION
	.align		4
        /*0000*/ 	.byte	0x04, 0x37
        /*0002*/ 	.short	(.L_468 - .L_467)
.L_467:
        /*0004*/ 	.word	0x00000082


	//----- nvinfo : EIATTR_KPARAM_INFO
	.align		4
.L_468:
        /*0008*/ 	.byte	0x04, 0x17
        /*000a*/ 	.short	(.L_470 - .L_469)
.L_469:
        /*000c*/ 	.word	0x00000000
        /*0010*/ 	.short	0x0001
        /*0012*/ 	.short	0x0008
        /*0014*/ 	.byte	0x00, 0xf0, 0x11, 0x00


	//----- nvinfo : EIATTR_KPARAM_INFO
	.align		4
.L_470:
        /*0018*/ 	.byte	0x04, 0x17
        /*001a*/ 	.short	(.L_472 - .L_471)
.L_471:
        /*001c*/ 	.word	0x00000000
        /*0020*/ 	.short	0x0000
        /*0022*/ 	.short	0x0000
        /*0024*/ 	.byte	0x00, 0xf5, 0x21, 0x00


	//----- nvinfo : EIATTR_SPARSE_MMA_MASK
	.align		4
.L_472:
        /*0028*/ 	.byte	0x03, 0x50
        /*002a*/ 	.short	0x0000


	//----- nvinfo : EIATTR_MAXREG_COUNT
	.align		4
        /*002c*/ 	.byte	0x03, 0x1b
        /*002e*/ 	.short	0x00ff


	//----- nvinfo : EIATTR_MERCURY_ISA_VERSION
	.align		4
        /*0030*/ 	.byte	0x03, 0x5f
        /*0032*/ 	.short	0x0101


	//----- nvinfo : EIATTR_VRC_CTA_INIT_COUNT
	.align		4
        /*0034*/ 	.byte	0x02, 0x4a
	.zero		1
	.zero		1


	//----- nvinfo : EIATTR_EXIT_INSTR_OFFSETS
	.align		4
        /*0038*/ 	.byte	0x04, 0x1c
        /*003a*/ 	.short	(.L_474 - .L_473)


	//   ....[0]....
.L_473:
        /*003c*/ 	.word	0x00000080


	//   ....[1]....
        /*0040*/ 	.word	0x000000d0


	//----- nvinfo : EIATTR_CBANK_PARAM_SIZE
	.align		4
.L_474:
        /*0044*/ 	.byte	0x03, 0x19
        /*0046*/ 	.short	0x000c


	//----- nvinfo : EIATTR_PARAM_CBANK
	.align		4
        /*0048*/ 	.byte	0x04, 0x0a
        /*004a*/ 	.short	(.L_476 - .L_475)
	.align		4
.L_475:
        /*004c*/ 	.word	index@(.nv.constant0._Z22inicializacionDensidadPfi)
        /*0050*/ 	.short	0x0380
        /*0052*/ 	.short	0x000c


	//----- nvinfo : EIATTR_SW_WAR
	.align		4
.L_476:
        /*0054*/ 	.byte	0x04, 0x36
        /*0056*/ 	.short	(.L_478 - .L_477)
.L_477:
        /*0058*/ 	.word	0x00000008
.L_478:


//--------------------- .nv.info._Z22distribucionParticulasPfS_S_S_iP17curandStateXORWOWffi --------------------------
	.section	.nv.info._Z22distribucionParticulasPfS_S_S_iP17curandStateXORWOWffi,"",@"SHT_CUDA_INFO"
	.sectionflags	@""
	.align	4


	//----- nvinfo : EIATTR_CUDA_API_VERSION
	.align		4
        /*0000*/ 	.byte	0x04, 0x37
        /*0002*/ 	.short	(.L_480 - .L_479)
.L_479:
        /*0004*/ 	.word	0x00000082


	//----- nvinfo : EIATTR_KPARAM_INFO
	.align		4
.L_480:
        /*0008*/ 	.byte	0x04, 0x17
        /*000a*/ 	.short	(.L_482 - .L_481)
.L_481:
        /*000c*/ 	.word	0x00000000
        /*0010*/ 	.short	0x0008
        /*0012*/ 	.short	0x0038
        /*0014*/ 	.byte	0x00, 0xf0, 0x11, 0x00


	//----- nvinfo : EIATTR_KPARAM_INFO
	.align		4
.L_482:
        /*0018*/ 	.byte	0x04, 0x17
        /*001a*/ 	.short	(.L_484 - .L_483)
.L_483:
        /*001c*/ 	.word	0x00000000
        /*0020*/ 	.short	0x0007
        /*0022*/ 	.short	0x0034
        /*0024*/ 	.byte	0x00, 0xf0, 0x11, 0x00


	//----- nvinfo : EIATTR_KPARAM_INFO
	.align		4
.L_484:
        /*0028*/ 	.byte	0x04, 0x17
        /*002a*/ 	.short	(.L_486 - .L_485)
.L_485:
        /*002c*/ 	.word	0x00000000
        /*0030*/ 	.short	0x0006
        /*0032*/ 	.short	0x0030
        /*0034*/ 	.byte	0x00, 0xf0, 0x11, 0x00


	//----- nvinfo : EIATTR_KPARAM_INFO
	.align		4
.L_486:
        /*0038*/ 	.byte	0x04, 0x17
        /*003a*/ 	.short	(.L_488 - .L_487)
.L_487:
        /*003c*/ 	.word	0x00000000
        /*0040*/ 	.short	0x0005
        /*0042*/ 	.short	0x0028
        /*0044*/ 	.byte	0x00, 0xf5, 0x21, 0x00


	//----- nvinfo : EIATTR_KPARAM_INFO
	.align		4
.L_488:
        /*0048*/ 	.byte	0x04, 0x17
        /*004a*/ 	.short	(.L_490 - .L_489)
.L_489:
        /*004c*/ 	.word	0x00000000
        /*0050*/ 	.short	0x0004
        /*0052*/ 	.short	0x0020
        /*0054*/ 	.byte	0x00, 0xf0, 0x11, 0x00


	//----- nvinfo : EIATTR_KPARAM_INFO
	.align		4
.L_490:
        /*0058*/ 	.byte	0x04, 0x17
        /*005a*/ 	.short	(.L_492 - .L_491)
.L_491:
        /*005c*/ 	.word	0x00000000
        /*0060*/ 	.short	0x0003
        /*0062*/ 	.short	0x0018
        /*0064*/ 	.byte	0x00, 0xf5, 0x21, 0x00


	//----- nvinfo : EIATTR_KPARAM_INFO
	.align		4
.L_492:
        /*0068*/ 	.byte	0x04, 0x17
        /*006a*/ 	.short	(.L_494 - .L_493)
.L_493:
        /*006c*/ 	.word	0x00000000
        /*0070*/ 	.short	0x0002
        /*0072*/ 	.short	0x0010
        /*0074*/ 	.byte	0x00, 0xf5, 0x21, 0x00


	//----- nvinfo : EIATTR_KPARAM_INFO
	.align		4
.L_494:
        /*0078*/ 	.byte	0x04, 0x17
        /*007a*/ 	.short	(.L_496 - .L_495)
.L_495:
        /*007c*/ 	.word	0x00000000
        /*0080*/ 	.short	0x0001
        /*0082*/ 	.short	0x0008
        /*0084*/ 	.byte	0x00, 0xf5, 0x21, 0x00


	//----- nvinfo : EIATTR_KPARAM_INFO
	.align		4
.L_496:
        /*0088*/ 	.byte	0x04, 0x17
        /*008a*/ 	.short	(.L_498 - .L_497)
.L_497:
        /*008c*/ 	.word	0x00000000
        /*0090*/ 	.short	0x0000
        /*0092*/ 	.short	0x0000
        /*0094*/ 	.byte	0x00, 0xf5, 0x21, 0x00


	//----- nvinfo : EIATTR_SPARSE_MMA_MASK
	.align		4
.L_498:
        /*0098*/ 	.byte	0x03, 0x50
        /*009a*/ 	.short	0x0000


	//----- nvinfo : EIATTR_MAXREG_COUNT
	.align		4
        /*009c*/ 	.byte	0x03, 0x1b
        /*009e*/ 	.short	0x00ff


	//----- nvinfo : EIATTR_MERCURY_ISA_VERSION
	.align		4
        /*00a0*/ 	.byte	0x03, 0x5f
        /*00a2*/ 	.short	0x0101


	//----- nvinfo : EIATTR_VRC_CTA_INIT_COUNT
	.align		4
        /*00a4*/ 	.byte	0x02, 0x4a
	.zero		1
	.zero		1


	//----- nvinfo : EIATTR_EXIT_INSTR_OFFSETS
	.align		4
        /*00a8*/ 	.byte	0x04, 0x1c
        /*00aa*/ 	.short	(.L_500 - .L_499)


	//   ....[0]....
.L_499:
        /*00ac*/ 	.word	0x000001f0


	//   ....[1]....
        /*00b0*/ 	.word	0x00001b20


	//----- nvinfo : EIATTR_CRS_STACK_SIZE
	.align		4
.L_500:
        /*00b4*/ 	.byte	0x04, 0x1e
        /*00b6*/ 	.short	(.L_502 - .L_501)
.L_501:
        /*00b8*/ 	.word	0x00000000


	//----- nvinfo : EIATTR_CBANK_PARAM_SIZE
	.align		4
.L_502:
        /*00bc*/ 	.byte	0x03, 0x19
        /*00be*/ 	.short	0x003c


	//----- nvinfo : EIATTR_PARAM_CBANK
	.align		4
        /*00c0*/ 	.byte	0x04, 0x0a
        /*00c2*/ 	.short	(.L_504 - .L_503)
	.align		4
.L_503:
        /*00c4*/ 	.word	index@(.nv.constant0._Z22distribucionParticulasPfS_S_S_iP17curandStateXORWOWffi)
        /*00c8*/ 	.short	0x0380
        /*00ca*/ 	.short	0x003c


	//----- nvinfo : EIATTR_SW_WAR
	.align		4
.L_504:
        /*00cc*/ 	.byte	0x04, 0x36
        /*00ce*/ 	.short	(.L_506 - .L_505)
.L_505:
        /*00d0*/ 	.word	0x00000008
.L_506:


//--------------------- .nv.callgraph             --------------------------
	.section	.nv.callgraph,"",@"SHT_CUDA_CALLGRAPH"
	.align	4
	.sectionentsize	8
	.align		4
        /*0000*/ 	.word	0x00000000
	.align		4
        /*0004*/ 	.word	0xffffffff
	.align		4
        /*0008*/ 	.word	0x00000000
	.align		4
        /*000c*/ 	.word	0xfffffffe
	.align		4
        /*0010*/ 	.word	0x00000000
	.align		4
        /*0014*/ 	.word	0xfffffffd
	.align		4
        /*0018*/ 	.word	0x00000000
	.align		4
        /*001c*/ 	.word	0xfffffffc


//--------------------- .nv.constant4             --------------------------
	.section	.nv.constant4,"a",@progbits
	.align	8
	.align		8
.nv.constant4:
        /*0000*/ 	.dword	precalc_xorwow_matrix
	.align		8
        /*0008*/ 	.dword	precalc_xorwow_offset_matrix
	.align		8
        /*0010*/ 	.dword	mrg32k3aM1
	.align		8
        /*0018*/ 	.dword	mrg32k3aM2
	.align		8
        /*0020*/ 	.dword	mrg32k3aM1SubSeq
	.align		8
        /*0028*/ 	.dword	mrg32k3aM2SubSeq
	.align		8
        /*0030*/ 	.dword	mrg32k3aM1Seq
	.align		8
        /*0038*/ 	.dword	mrg32k3aM2Seq


//--------------------- .nv.constant3             --------------------------
	.section	.nv.constant3,"a",@progbits
	.align	8
.nv.constant3:
	.type		__cr_lgamma_table,@object
	.size		__cr_lgamma_table,(.L_8 - __cr_lgamma_table)
__cr_lgamma_table:
        /*0000*/ 	.byte	0x00, 0x00, 0x00, 0x00, 0x00, 0x00, 0x00, 0x00, 0x00, 0x00, 0x00, 0x00, 0x00, 0x00, 0x00, 0x00
        /*0010*/ 	.byte	0xef, 0x39, 0xfa, 0xfe, 0x42, 0x2e, 0xe6, 0x3f, 0x02, 0x20, 0x2a, 0xfa, 0x0b, 0xab, 0xfc, 0x3f
        /*0020*/ 	.byte	0xf9, 0x2c, 0x92, 0x7c, 0xa7, 0x6c, 0x09, 0x40, 0xc9, 0x79, 0x44, 0x3c, 0x64, 0x26, 0x13, 0x40
        /*0030*/ 	.byte	0xca, 0x01, 0xcf, 0x3a, 0x27, 0x51, 0x1a, 0x40, 0x30, 0xcc, 0x2d, 0xf3, 0xe1, 0x0c, 0x21, 0x40
        /*0040*/ 	.byte	0x0d, 0xb7, 0xfc, 0x82, 0x8e, 0x35, 0x25, 0x40
.L_8:


//--------------------- .text._Z19asignacionDerivadasPfS_S_S_S_S_S_S_i --------------------------
	.section	.text._Z19asignacionDerivadasPfS_S_S_S_S_S_S_i,"ax",@progbits
	.align	128
        .global         _Z19asignacionDerivadasPfS_S_S_S_S_S_S_i
        .type           _Z19asignacionDerivadasPfS_S_S_S_S_S_S_i,@function
        .size           _Z19asignacionDerivadasPfS_S_S_S_S_S_S_i,(.L_x_196 - _Z19asignacionDerivadasPfS_S_S_S_S_S_S_i)
        .other          _Z19asignacionDerivadasPfS_S_S_S_S_S_S_i,@"STO_CUDA_ENTRY STV_DEFAULT"
_Z19asignacionDerivadasPfS_S_S_S_S_S_S_i:
.text._Z19asignacionDerivadasPfS_S_S_S_S_S_S_i:
[----:B------:R-:W-:Y:S01]  /*0000*/  LDC R1, c[0x0][0x37c] ;  /* 0x0000df00ff017b82 */ /* 0x000fe20000000800 */
[----:B------:R-:W0:Y:S07]  /*0010*/  S2R R3, SR_TID.X ;  /* 0x0000000000037919 */ /* 0x000e2e0000002100 */
[----:B------:R-:W0:Y:S01]  /*0020*/  S2UR UR4, SR_CTAID.X ;  /* 0x00000000000479c3 */ /* 0x000e220000002500 */
[----:B------:R-:W1:Y:S07]  /*0030*/  LDCU UR5, c[0x0][0x3c0] ;  /* 0x00007800ff0577ac */ /* 0x000e6e0008000800 */
[----:B------:R-:W0:Y:S02]  /*0040*/  LDC R0, c[0x0][0x360] ;  /* 0x0000d800ff007b82 */ /* 0x000e240000000800 */
[----:B0-----:R-:W-:-:S05]  /*0050*/  IMAD R0, R0, UR4, R3 ;  /* 0x0000000400007c24 */ /* 0x001fca000f8e0203 */
[----:B-1----:R-:W-:-:S13]  /*0060*/  ISETP.GE.AND P0, PT, R0, UR5, PT ;  /* 0x0000000500007c0c */ /* 0x002fda000bf06270 */
[----:B------:R-:W-:Y:S05]  /*0070*/  @P0 EXIT ;  /* 0x000000000000094d */ /* 0x000fea0003800000 */
[----:B------:R-:W0:Y:S01]  /*0080*/  LDC.64 R2, c[0x0][0x3a0] ;  /* 0x0000e800ff027b82 */ /* 0x000e220000000a00 */
[----:B------:R-:W1:Y:S07]  /*0090*/  LDCU.64 UR4, c[0x0][0x358] ;  /* 0x00006b00ff0477ac */ /* 0x000e6e0008000a00 */
[----:B------:R-:W2:Y:S08]  /*00a0*/  LDC.64 R4, c[0x0][0x380] ;  /* 0x0000e000ff047b82 */ /* 0x000eb00000000a00 */
[----:B------:R-:W3:Y:S01]  /*00b0*/  LDC.64 R6, c[0x0][0x3b0] ;  /* 0x0000ec00ff067b82 */ /* 0x000ee20000000a00 */
[----:B0-----:R-:W-:-:S07]  /*00c0*/  IMAD.WIDE R2, R0, 0x4, R2 ;  /* 0x0000000400027825 */ /* 0x001fce00078e0202 */
[----:B------:R-:W0:Y:S01]  /*00d0*/  LDC.64 R8, c[0x0][0x390] ;  /* 0x0000e400ff087b82 */ /* 0x000e220000000a00 */
[----:B-1----:R-:W4:Y:S01]  /*00e0*/  LDG.E R15, desc[UR4][R2.64] ;  /* 0x00000004020f7981 */ /* 0x002f22000c1e1900 */
[----:B--2---:R-:W-:-:S06]  /*00f0*/  IMAD.WIDE R4, R0, 0x4, R4 ;  /* 0x0000000400047825 */ /* 0x004fcc00078e0204 */
[----:B------:R-:W1:Y:S01]  /*0100*/  LDC.64 R10, c[0x0][0x3a8] ;  /* 0x0000ea00ff0a7b82 */ /* 0x000e620000000a00 */
[----:B---3--:R-:W-:-:S07]  /*0110*/  IMAD.WIDE R6, R0, 0x4, R6 ;  /* 0x0000000400067825 */ /* 0x008fce00078e0206 */
[----:B------:R-:W2:Y:S01]  /*0120*/  LDC.64 R12, c[0x0][0x3b8] ;  /* 0x0000ee00ff0c7b82 */ /* 0x000ea20000000a00 */
[----:B----4-:R3:W-:Y:S04]  /*0130*/  STG.E desc[UR4][R4.64], R15 ;  /* 0x0000000f04007986 */ /* 0x0107e8000c101904 */
[----:B------:R-:W4:Y:S01]  /*0140*/  LDG.E R6, desc[UR4][R6.64] ;  /* 0x0000000406067981 */ /* 0x000f22000c1e1900 */
[----:B0-----:R-:W-:-:S04]  /*0150*/  IMAD.WIDE R8, R0, 0x4, R8 ;  /* 0x0000000400087825 */ /* 0x001fc800078e0208 */
[----:B-1----:R-:W-:Y:S02]  /*0160*/  IMAD.WIDE R2, R0, 0x4, R10 ;  /* 0x0000000400027825 */ /* 0x002fe400078e020a */
[----:B------:R-:W3:Y:S02]  /*0170*/  LDC.64 R10, c[0x0][0x388] ;  /* 0x0000e200ff0a7b82 */ /* 0x000ee40000000a00 */
[----:B----4-:R-:W-:-:S05]  /*0180*/  FADD R17, -R6, -RZ ;  /* 0x800000ff06117221 */ /* 0x010fca0000000100 */
[----:B------:R-:W-:Y:S04]  /*0190*/  STG.E desc[UR4][R8.64], R17 ;  /* 0x0000001108007986 */ /* 0x000fe8000c101904 */
[----:B------:R-:W4:Y:S01]  /*01a0*/  LDG.E R3, desc[UR4][R2.64] ;  /* 0x0000000402037981 */ /* 0x000f22000c1e1900 */
[C---:B---3--:R-:W-:Y:S02]  /*01b0*/  IMAD.WIDE R4, R0.reuse, 0x4, R10 ;  /* 0x0000000400047825 */ /* 0x048fe400078e020a */
[----:B------:R-:W0:Y:S02]  /*01c0*/  LDC.64 R10, c[0x0][0x398] ;  /* 0x0000e600ff0a7b82 */ /* 0x000e240000000a00 */
[C---:B--2---:R-:W-:Y:S01]  /*01d0*/  IMAD.WIDE R6, R0.reuse, 0x4, R12 ;  /* 0x0000000400067825 */ /* 0x044fe200078e020c */
[----:B----4-:R-:W-:Y:S05]  /*01e0*/  STG.E desc[UR4][R4.64], R3 ;  /* 0x0000000304007986 */ /* 0x010fea000c101904 */
[----:B------:R-:W2:Y:S01]  /*01f0*/  LDG.E R6, desc[UR4][R6.64] ;  /* 0x0000000406067981 */ /* 0x000ea2000c1e1900 */
[----:B0-----:R-:W-:-:S04]  /*0200*/  IMAD.WIDE R10, R0, 0x4, R10 ;  /* 0x00000004000a7825 */ /* 0x001fc800078e020a */
[----:B--2---:R-:W-:-:S05]  /*0210*/  FADD R13, -R6, -RZ ;  /* 0x800000ff060d7221 */ /* 0x004fca0000000100 */
[----:B------:R-:W-:Y:S01]  /*0220*/  STG.E desc[UR4][R10.64], R13 ;  /* 0x0000000d0a007986 */ /* 0x000fe2000c101904 */
[----:B------:R-:W-:Y:S05]  /*0230*/  EXIT ;  /* 0x000000000000794d */ /* 0x000fea0003800000 */
.L_x_0:
[----:B------:R-:W-:-:S00]  /*0240*/  BRA `(.L_x_0) ;  /* 0xfffffffc00fc7947 */ /* 0x000fc0000383ffff */
[----:B------:R-:W-:-:S00]  /*0250*/  NOP ;  /* 0x0000000000007918 */ /* 0x000fc00000000000 */
        /* <DEDUP_REMOVED lines=10> */
.L_x_196:


//--------------------- .text._Z33calculoCampoELectricoPorParticulaPfS_PiS0_S_S_iiS_S_ --------------------------
	.section	.text._Z33calculoCampoELectricoPorParticulaPfS_PiS0_S_S_iiS_S_,"ax",@progbits
	.align	128
        .global         _Z33calculoCampoELectricoPorParticulaPfS_PiS0_S_S_iiS_S_
        .type           _Z33calculoCampoELectricoPorParticulaPfS_PiS0_S_S_iiS_S_,@function
        .size           _Z33calculoCampoELectricoPorParticulaPfS_PiS0_S_S_iiS_S_,(.L_x_197 - _Z33calculoCampoELectricoPorParticulaPfS_PiS0_S_S_iiS_S_)
        .other          _Z33calculoCampoELectricoPorParticulaPfS_PiS0_S_S_iiS_S_,@"STO_CUDA_ENTRY STV_DEFAULT"
_Z33calculoCampoELectricoPorParticulaPfS_PiS0_S_S_iiS_S_:
.text._Z33calculoCampoELectricoPorParticulaPfS_PiS0_S_S_iiS_S_:
        /* <DEDUP_REMOVED lines=10> */
[----:B------:R-:W2:Y:S08]  /*00a0*/  LDC R2, c[0x0][0x3b0] ;  /* 0x0000ec00ff027b82 */ /* 0x000eb00000000800 */
[----:B------:R-:W3:Y:S01]  /*00b0*/  LDC.64 R18, c[0x0][0x380] ;  /* 0x0000e000ff127b82 */ /* 0x000ee20000000a00 */
[----:B0-----:R-:W-:-:S07]  /*00c0*/  IMAD.WIDE R4, R0, 0x4, R4 ;  /* 0x0000000400047825 */ /* 0x001fce00078e0204 */
[----:B------:R-:W0:Y:S01]  /*00d0*/  LDC.64 R20, c[0x0][0x398] ;  /* 0x0000e600ff147b82 */ /* 0x000e220000000a00 */
[----:B-1----:R1:W4:Y:S01]  /*00e0*/  LDG.E R9, desc[UR4][R4.64] ;  /* 0x0000000404097981 */ /* 0x002322000c1e1900 */
[----:B--2---:R-:W-:-:S04]  /*00f0*/  IABS R3, R2 ;  /* 0x0000000200037213 */ /* 0x004fc80000000000 */
[----:B------:R-:W2:Y:S08]  /*0100*/  I2F.RP R10, R3 ;  /* 0x00000003000a7306 */ /* 0x000eb00000209400 */
[----:B--2---:R-:W2:Y:S02]  /*0110*/  MUFU.RCP R10, R10 ;  /* 0x0000000a000a7308 */ /* 0x004ea40000001000 */
[----:B--2---:R-:W-:-:S02]  /*0120*/  IADD3 R6, PT, PT, R10, 0xffffffe, RZ ;  /* 0x0ffffffe0a067810 */ /* 0x004fc40007ffe0ff */
[----:B------:R-:W2:Y:S04]  /*0130*/  LDC.64 R10, c[0x0][0x3a0] ;  /* 0x0000e800ff0a7b82 */ /* 0x000ea80000000a00 */
[----:B------:R5:W3:Y:S02]  /*0140*/  F2I.FTZ.U32.TRUNC.NTZ R7, R6 ;  /* 0x0000000600077305 */ /* 0x000ae4000021f000 */
[----:B-----5:R-:W-:Y:S01]  /*0150*/  HFMA2 R6, -RZ, RZ, 0, 0 ;  /* 0x00000000ff067431 */ /* 0x020fe200000001ff */
[----:B---3--:R-:W-:-:S05]  /*0160*/  IADD3 R12, PT, PT, RZ, -R7, RZ ;  /* 0x80000007ff0c7210 */ /* 0x008fca0007ffe0ff */
[----:B-1----:R-:W-:Y:S02]  /*0170*/  IMAD R5, R12, R3, RZ ;  /* 0x000000030c057224 */ /* 0x002fe400078e02ff */
[----:B--2---:R-:W-:-:S04]  /*0180*/  IMAD.WIDE R10, R0, 0x4, R10 ;  /* 0x00000004000a7825 */ /* 0x004fc800078e020a */
[----:B------:R-:W-:Y:S01]  /*0190*/  IMAD.HI.U32 R4, R7, R5, R6 ;  /* 0x0000000507047227 */ /* 0x000fe200078e0006 */
[----:B------:R-:W2:Y:S01]  /*01a0*/  LDG.E R22, desc[UR4][R10.64] ;  /* 0x000000040a167981 */ /* 0x000ea2000c1e1900 */
[----:B------:R-:W1:Y:S02]  /*01b0*/  LDC.64 R6, c[0x0][0x3b8] ;  /* 0x0000ee00ff067b82 */ /* 0x000e640000000a00 */
[----:B----4-:R-:W-:-:S05]  /*01c0*/  VIADD R8, R9, 0x1 ;  /* 0x0000000109087836 */ /* 0x010fca0000000000 */
[----:B------:R-:W-:Y:S02]  /*01d0*/  IABS R12, R8 ;  /* 0x00000008000c7213 */ /* 0x000fe40000000000 */
[----:B------:R-:W-:-:S03]  /*01e0*/  ISETP.GE.AND P1, PT, R8, RZ, PT ;  /* 0x000000ff0800720c */ /* 0x000fc60003f26270 */
[----:B------:R-:W-:-:S05]  /*01f0*/  IMAD.HI.U32 R5, R4, R12, RZ ;  /* 0x0000000c04057227 */ /* 0x000fca00078e00ff */
[----:B------:R-:W-:-:S05]  /*0200*/  IADD3 R5, PT, PT, -R5, RZ, RZ ;  /* 0x000000ff05057210 */ /* 0x000fca0007ffe1ff */
[----:B------:R-:W-:Y:S01]  /*0210*/  IMAD R12, R3, R5, R12 ;  /* 0x00000005030c7224 */ /* 0x000fe200078e020c */
[----:B------:R-:W-:-:S04]  /*0220*/  LOP3.LUT R5, RZ, R2, RZ, 0x33, !PT ;  /* 0x00000002ff057212 */ /* 0x000fc800078e33ff */
[----:B------:R-:W-:-:S13]  /*0230*/  ISETP.GT.U32.AND P0, PT, R3, R12, PT ;  /* 0x0000000c0300720c */ /* 0x000fda0003f04070 */
[----:B------:R-:W-:-:S05]  /*0240*/  @!P0 IMAD.IADD R12, R12, 0x1, -R3 ;  /* 0x000000010c0c8824 */ /* 0x000fca00078e0a03 */
[----:B------:R-:W-:-:S13]  /*0250*/  ISETP.GT.U32.AND P0, PT, R3, R12, PT ;  /* 0x0000000c0300720c */ /* 0x000fda0003f04070 */
[----:B------:R-:W-:Y:S02]  /*0260*/  @!P0 IADD3 R12, PT, PT, R12, -R3, RZ ;  /* 0x800000030c0c8210 */ /* 0x000fe40007ffe0ff */
[----:B------:R-:W-:Y:S02]  /*0270*/  ISETP.NE.AND P0, PT, R2, RZ, PT ;  /* 0x000000ff0200720c */ /* 0x000fe40003f05270 */
[----:B------:R-:W-:-:S04]  /*0280*/  @!P1 IADD3 R12, PT, PT, -R12, RZ, RZ ;  /* 0x000000ff0c0c9210 */ /* 0x000fc80007ffe1ff */
[----:B------:R-:W-:-:S04]  /*0290*/  SEL R12, R5, R12, !P0 ;  /* 0x0000000c050c7207 */ /* 0x000fc80004000000 */
[----:B------:R-:W-:-:S04]  /*02a0*/  ISETP.NE.AND P1, PT, R12, RZ, PT ;  /* 0x000000ff0c00720c */ /* 0x000fc80003f25270 */
[----:B------:R-:W-:-:S05]  /*02b0*/  SEL R8, R2, RZ, !P1 ;  /* 0x000000ff02087207 */ /* 0x000fca0004800000 */
[C---:B------:R-:W-:Y:S02]  /*02c0*/  IMAD.IADD R15, R9.reuse, 0x1, -R8 ;  /* 0x00000001090f7824 */ /* 0x040fe400078e0a08 */
[----:B-1----:R-:W-:-:S04]  /*02d0*/  IMAD.WIDE R8, R9, 0x4, R6 ;  /* 0x0000000409087825 */ /* 0x002fc800078e0206 */
[----:B------:R-:W-:Y:S01]  /*02e0*/  IMAD.WIDE R14, R15, 0x4, R6 ;  /* 0x000000040f0e7825 */ /* 0x000fe200078e0206 */
[----:B------:R1:W3:Y:S05]  /*02f0*/  LDG.E R12, desc[UR4][R8.64] ;  /* 0x00000004080c7981 */ /* 0x0002ea000c1e1900 */
[----:B------:R-:W4:Y:S01]  /*0300*/  LDG.E R15, desc[UR4][R14.64+0x4] ;  /* 0x000004040e0f7981 */ /* 0x000f22000c1e1900 */
[----:B--2---:R-:W2:Y:S02]  /*0310*/  F2F.F64.F32 R6, R22 ;  /* 0x0000001600067310 */ /* 0x004ea40000201800 */
[----:B--2---:R-:W-:Y:S01]  /*0320*/  DADD R6, -R6, 1 ;  /* 0x3ff0000006067429 */ /* 0x004fe20000000100 */
[----:B-1----:R-:W-:-:S04]  /*0330*/  IMAD.WIDE R8, R0, 0x4, R18 ;  /* 0x0000000400087825 */ /* 0x002fc800078e0212 */
[----:B0-----:R-:W-:-:S04]  /*0340*/  IMAD.WIDE R10, R0, 0x4, R20 ;  /* 0x00000004000a7825 */ /* 0x001fc800078e0214 */
[----:B----4-:R-:W-:Y:S01]  /*0350*/  FMUL R16, R22, R15 ;  /* 0x0000000f16107220 */ /* 0x010fe20000400000 */
[----:B---3--:R-:W-:Y:S08]  /*0360*/  F2F.F64.F32 R12, R12 ;  /* 0x0000000c000c7310 */ /* 0x008ff00000201800 */
[----:B------:R-:W0:Y:S02]  /*0370*/  F2F.F64.F32 R16, R16 ;  /* 0x0000001000107310 */ /* 0x000e240000201800 */
[----:B0-----:R-:W-:-:S10]  /*0380*/  DFMA R6, R12, R6, R16 ;  /* 0x000000060c06722b */ /* 0x001fd40000000010 */
[----:B------:R-:W0:Y:S02]  /*0390*/  F2F.F32.F64 R7, R6 ;  /* 0x0000000600077310 */ /* 0x000e240000301000 */
[----:B0-----:R0:W-:Y:S04]  /*03a0*/  STG.E desc[UR4][R8.64], R7 ;  /* 0x0000000708007986 */ /* 0x0011e8000c101904 */
[----:B------:R-:W2:Y:S02]  /*03b0*/  LDG.E R13, desc[UR4][R10.64] ;  /* 0x000000040a0d7981 */ /* 0x000ea4000c1e1900 */
[----:B--2---:R-:W-:-:S04]  /*03c0*/  IADD3 R12, PT, PT, R13, 0x1, RZ ;  /* 0x000000010d0c7810 */ /* 0x004fc80007ffe0ff */
[----:B------:R-:W-:-:S05]  /*03d0*/  IABS R14, R12 ;  /* 0x0000000c000e7213 */ /* 0x000fca0000000000 */
[----:B------:R-:W-:-:S05]  /*03e0*/  IMAD.HI.U32 R4, R4, R14, RZ ;  /* 0x0000000e04047227 */ /* 0x000fca00078e00ff */
[----:B------:R-:W-:-:S05]  /*03f0*/  IADD3 R4, PT, PT, -R4, RZ, RZ ;  /* 0x000000ff04047210 */ /* 0x000fca0007ffe1ff */
[----:B------:R-:W-:-:S05]  /*0400*/  IMAD R4, R3, R4, R14 ;  /* 0x0000000403047224 */ /* 0x000fca00078e020e */
[----:B------:R-:W-:Y:S02]  /*0410*/  ISETP.GT.U32.AND P1, PT, R3, R4, PT ;  /* 0x000000040300720c */ /* 0x000fe40003f24070 */
[----:B------:R-:W-:-:S11]  /*0420*/  ISETP.GE.AND P2, PT, R12, RZ, PT ;  /* 0x000000ff0c00720c */ /* 0x000fd60003f46270 */
[----:B------:R-:W-:-:S05]  /*0430*/  @!P1 IMAD.IADD R4, R4, 0x1, -R3 ;  /* 0x0000000104049824 */ /* 0x000fca00078e0a03 */
[----:B------:R-:W-:-:S13]  /*0440*/  ISETP.GT.U32.AND P1, PT, R3, R4, PT ;  /* 0x000000040300720c */ /* 0x000fda0003f24070 */
[----:B------:R-:W-:-:S04]  /*0450*/  @!P1 IADD3 R4, PT, PT, R4, -R3, RZ ;  /* 0x8000000304049210 */ /* 0x000fc80007ffe0ff */
[----:B------:R-:W-:-:S04]  /*0460*/  @!P2 IADD3 R4, PT, PT, -R4, RZ, RZ ;  /* 0x000000ff0404a210 */ /* 0x000fc80007ffe1ff */
[----:B------:R-:W-:-:S04]  /*0470*/  SEL R4, R5, R4, !P0 ;  /* 0x0000000405047207 */ /* 0x000fc80004000000 */
[----:B------:R-:W-:-:S13]  /*0480*/  ISETP.NE.AND P0, PT, R4, RZ, PT ;  /* 0x000000ff0400720c */ /* 0x000fda0003f05270 */
[----:B0-----:R-:W-:Y:S05]  /*0490*/  @P0 BRA `(.L_x_1) ;  /* 0x0000000000500947 */ /* 0x001fea0003800000 */
[----:B------:R-:W0:Y:S01]  /*04a0*/  LDC.64 R6, c[0x0][0x3a8] ;  /* 0x0000ea00ff067b82 */ /* 0x000e220000000a00 */
[----:B------:R-:W-:-:S07]  /*04b0*/  IADD3 R5, PT, PT, R13, -R2, RZ ;  /* 0x800000020d057210 */ /* 0x000fce0007ffe0ff */
[----:B------:R-:W1:Y:S08]  /*04c0*/  LDC.64 R10, c[0x0][0x3c0] ;  /* 0x0000f000ff0a7b82 */ /* 0x000e700000000a00 */
[----:B------:R-:W2:Y:S01]  /*04d0*/  LDC.64 R14, c[0x0][0x388] ;  /* 0x0000e200ff0e7b82 */ /* 0x000ea20000000a00 */
[----:B0-----:R-:W-:-:S06]  /*04e0*/  IMAD.WIDE R6, R0, 0x4, R6 ;  /* 0x0000000400067825 */ /* 0x001fcc00078e0206 */
[----:B------:R-:W3:Y:S01]  /*04f0*/  LDG.E R6, desc[UR4][R6.64] ;  /* 0x0000000406067981 */ /* 0x000ee2000c1e1900 */
[----:B-1----:R-:W-:-:S04]  /*0500*/  IMAD.WIDE R2, R13, 0x4, R10 ;  /* 0x000000040d027825 */ /* 0x002fc800078e020a */
[----:B------:R-:W-:Y:S01]  /*0510*/  IMAD.WIDE R10, R5, 0x4, R10 ;  /* 0x00000004050a7825 */ /* 0x000fe200078e020a */
[----:B------:R2:W4:Y:S05]  /*0520*/  LDG.E R16, desc[UR4][R2.64] ;  /* 0x0000000402107981 */ /* 0x00052a000c1e1900 */
[----:B------:R-:W5:Y:S01]  /*0530*/  LDG.E R11, desc[UR4][R10.64+0x4] ;  /* 0x000004040a0b7981 */ /* 0x000f62000c1e1900 */
[----:B--2---:R-:W-:Y:S01]  /*0540*/  IMAD.WIDE R2, R0, 0x4, R14 ;  /* 0x0000000400027825 */ /* 0x004fe200078e020e */
[----:B---3--:R-:W0:Y:S03]  /*0550*/  F2F.F64.F32 R8, R6 ;  /* 0x0000000600087310 */ /* 0x008e260000201800 */
[----:B-----5:R-:W-:-:S05]  /*0560*/  FMUL R12, R6, R11 ;  /* 0x0000000b060c7220 */ /* 0x020fca0000400000 */
[----:B----4-:R-:W-:Y:S08]  /*0570*/  F2F.F64.F32 R4, R16 ;  /* 0x0000001000047310 */ /* 0x010ff00000201800 */
[----:B------:R-:W1:Y:S01]  /*0580*/  F2F.F64.F32 R12, R12 ;  /* 0x0000000c000c7310 */ /* 0x000e620000201800 */
[----:B0-----:R-:W-:-:S08]  /*0590*/  DADD R8, -R8, 1 ;  /* 0x3ff0000008087429 */ /* 0x001fd00000000100 */
[----:B-1----:R-:W-:-:S10]  /*05a0*/  DFMA R4, R4, R8, R12 ;  /* 0x000000080404722b */ /* 0x002fd4000000000c */
[----:B------:R-:W0:Y:S02]  /*05b0*/  F2F.F32.F64 R5, R4 ;  /* 0x0000000400057310 */ /* 0x000e240000301000 */
[----:B0-----:R-:W-:Y:S01]  /*05c0*/  STG.E desc[UR4][R2.64], R5 ;  /* 0x0000000502007986 */ /* 0x001fe2000c101904 */
[----:B------:R-:W-:Y:S05]  /*05d0*/  EXIT ;  /* 0x000000000000794d */ /* 0x000fea0003800000 */
.L_x_1:
[----:B------:R-:W0:Y:S08]  /*05e0*/  LDC.64 R4, c[0x0][0x3a8] ;  /* 0x0000ea00ff047b82 */ /* 0x000e300000000a00 */
[----:B------:R-:W1:Y:S01]  /*05f0*/  LDC.64 R2, c[0x0][0x3c0] ;  /* 0x0000f000ff027b82 */ /* 0x000e620000000a00 */
[----:B0-----:R-:W-:-:S06]  /*0600*/  IMAD.WIDE R10, R0, 0x4, R4 ;  /* 0x00000004000a7825 */ /* 0x001fcc00078e0204 */
[----:B------:R-:W2:Y:S01]  /*0610*/  LDG.E R10, desc[UR4][R10.64] ;  /* 0x000000040a0a7981 */ /* 0x000ea2000c1e1900 */
[----:B-1----:R-:W-:Y:S02]  /*0620*/  IMAD.WIDE R8, R13, 0x4, R2 ;  /* 0x000000040d087825 */ /* 0x002fe400078e0202 */
[----:B------:R-:W0:Y:S03]  /*0630*/  LDC.64 R12, c[0x0][0x388] ;  /* 0x0000e200ff0c7b82 */ /* 0x000e260000000a00 */
[----:B------:R-:W3:Y:S04]  /*0640*/  LDG.E R7, desc[UR4][R8.64+0x4] ;  /* 0x0000040408077981 */ /* 0x000ee8000c1e1900 */
[----:B------:R-:W4:Y:S01]  /*0650*/  LDG.E R14, desc[UR4][R8.64] ;  /* 0x00000004080e7981 */ /* 0x000f22000c1e1900 */
[----:B0-----:R-:W-:Y:S01]  /*0660*/  IMAD.WIDE R12, R0, 0x4, R12 ;  /* 0x00000004000c7825 */ /* 0x001fe200078e020c */
[----:B--2---:R-:W0:Y:S03]  /*0670*/  F2F.F64.F32 R4, R10 ;  /* 0x0000000a00047310 */ /* 0x004e260000201800 */
[----:B---3--:R-:W-:-:S05]  /*0680*/  FMUL R7, R10, R7 ;  /* 0x000000070a077220 */ /* 0x008fca0000400000 */
[----:B----4-:R-:W-:Y:S08]  /*0690*/  F2F.F64.F32 R2, R14 ;  /* 0x0000000e00027310 */ /* 0x010ff00000201800 */
[----:B------:R-:W1:Y:S01]  /*06a0*/  F2F.F64.F32 R6, R7 ;  /* 0x0000000700067310 */ /* 0x000e620000201800 */
[----:B0-----:R-:W-:-:S08]  /*06b0*/  DADD R4, -R4, 1 ;  /* 0x3ff0000004047429 */ /* 0x001fd00000000100 */
[----:B-1----:R-:W-:-:S10]  /*06c0*/  DFMA R2, R2, R4, R6 ;  /* 0x000000040202722b */ /* 0x002fd40000000006 */
[----:B------:R-:W0:Y:S02]  /*06d0*/  F2F.F32.F64 R3, R2 ;  /* 0x0000000200037310 */ /* 0x000e240000301000 */
[----:B0-----:R-:W-:Y:S01]  /*06e0*/  STG.E desc[UR4][R12.64], R3 ;  /* 0x000000030c007986 */ /* 0x001fe2000c101904 */
[----:B------:R-:W-:Y:S05]  /*06f0*/  EXIT ;  /* 0x000000000000794d */ /* 0x000fea0003800000 */
.L_x_2:
        /* <DEDUP_REMOVED lines=16> */
.L_x_197:


//--------------------- .text._Z16escapeParticulasPfS_if --------------------------
	.section	.text._Z16escapeParticulasPfS_if,"ax",@progbits
	.align	128
        .global         _Z16escapeParticulasPfS_if
        .type           _Z16escapeParticulasPfS_if,@function
        .size           _Z16escapeParticulasPfS_if,(.L_x_198 - _Z16escapeParticulasPfS_if)
        .other          _Z16escapeParticulasPfS_if,@"STO_CUDA_ENTRY STV_DEFAULT"
_Z16escapeParticulasPfS_if:
.text._Z16escapeParticulasPfS_if:
        /* <DEDUP_REMOVED lines=9> */
[----:B------:R-:W1:Y:S01]  /*0090*/  LDCU.64 UR4, c[0x0][0x358] ;  /* 0x00006b00ff0477ac */ /* 0x000e620008000a00 */
[----:B------:R-:W2:Y:S06]  /*00a0*/  LDCU UR7, c[0x0][0x394] ;  /* 0x00007280ff0777ac */ /* 0x000eac0008000800 */
[----:B------:R-:W3:Y:S01]  /*00b0*/  LDC.64 R4, c[0x0][0x388] ;  /* 0x0000e200ff047b82 */ /* 0x000ee20000000a00 */
[----:B0-----:R-:W-:-:S05]  /*00c0*/  IMAD.WIDE R2, R7, 0x4, R2 ;  /* 0x0000000407027825 */ /* 0x001fca00078e0202 */
[----:B-1----:R-:W4:Y:S01]  /*00d0*/  LDG.E R9, desc[UR4][R2.64] ;  /* 0x0000000402097981 */ /* 0x002f22000c1e1900 */
[----:B---3--:R-:W-:Y:S01]  /*00e0*/  IMAD.WIDE R4, R7, 0x4, R4 ;  /* 0x0000000407047825 */ /* 0x008fe200078e0204 */
[----:B----4-:R-:W-:-:S13]  /*00f0*/  FSETP.GEU.AND P0, PT, R9, RZ, PT ;  /* 0x000000ff0900720b */ /* 0x010fda0003f0e000 */
[----:B------:R-:W0:Y:S02]  /*0100*/  @!P0 LDC R0, c[0x0][0x394] ;  /* 0x0000e500ff008b82 */ /* 0x000e240000000800 */
[----:B0-----:R-:W-:-:S05]  /*0110*/  @!P0 FADD R9, R9, R0 ;  /* 0x0000000009098221 */ /* 0x001fca0000000000 */
[----:B------:R0:W-:Y:S04]  /*0120*/  @!P0 STG.E desc[UR4][R2.64], R9 ;  /* 0x0000000902008986 */ /* 0x0001e8000c101904 */
[----:B------:R-:W3:Y:S01]  /*0130*/  LDG.E R7, desc[UR4][R4.64] ;  /* 0x0000000404077981 */ /* 0x000ee2000c1e1900 */
[----:B------:R-:W-:Y:S01]  /*0140*/  BSSY.RECONVERGENT B0, `(.L_x_3) ;  /* 0x0000007000007945 */ /* 0x000fe20003800200 */
[----:B---3--:R-:W-:-:S13]  /*0150*/  FSETP.GEU.AND P0, PT, R7, RZ, PT ;  /* 0x000000ff0700720b */ /* 0x008fda0003f0e000 */
[----:B0-2---:R-:W-:Y:S05]  /*0160*/  @P0 BRA `(.L_x_4) ;  /* 0x0000000000100947 */ /* 0x005fea0003800000 */
[----:B------:R-:W0:Y:S02]  /*0170*/  LDCU UR6, c[0x0][0x394] ;  /* 0x00007280ff0677ac */ /* 0x000e240008000800 */
[----:B0-----:R-:W-:-:S05]  /*0180*/  FADD R7, R7, UR6 ;  /* 0x0000000607077e21 */ /* 0x001fca0008000000 */
[----:B------:R0:W-:Y:S04]  /*0190*/  STG.E desc[UR4][R4.64], R7 ;  /* 0x0000000704007986 */ /* 0x0001e8000c101904 */
[----:B------:R0:W5:Y:S02]  /*01a0*/  LDG.E R9, desc[UR4][R2.64] ;  /* 0x0000000402097981 */ /* 0x000164000c1e1900 */
.L_x_4:
[----:B------:R-:W-:Y:S05]  /*01b0*/  BSYNC.RECONVERGENT B0 ;  /* 0x0000000000007941 */ /* 0x000fea0003800200 */
.L_x_3:
[----:B-----5:R-:W-:Y:S01]  /*01c0*/  FSETP.GT.AND P0, PT, R9, UR7, PT ;  /* 0x0000000709007c0b */ /* 0x020fe2000bf04000 */
[----:B------:R-:W-:-:S12]  /*01d0*/  BSSY.RECONVERGENT B0, `(.L_x_5) ;  /* 0x0000005000007945 */ /* 0x000fd80003800200 */
[----:B------:R-:W-:Y:S05]  /*01e0*/  @!P0 BRA `(.L_x_6) ;  /* 0x00000000000c8947 */ /* 0x000fea0003800000 */
[----:B------:R-:W-:-:S05]  /*01f0*/  FADD R9, R9, -UR7 ;  /* 0x8000000709097e21 */ /* 0x000fca0008000000 */
[----:B------:R1:W-:Y:S04]  /*0200*/  STG.E desc[UR4][R2.64], R9 ;  /* 0x0000000902007986 */ /* 0x0003e8000c101904 */
[----:B0-----:R1:W5:Y:S02]  /*0210*/  LDG.E R7, desc[UR4][R4.64] ;  /* 0x0000000404077981 */ /* 0x001364000c1e1900 */
.L_x_6:
[----:B------:R-:W-:Y:S05]  /*0220*/  BSYNC.RECONVERGENT B0 ;  /* 0x0000000000007941 */ /* 0x000fea0003800200 */
.L_x_5:
[----:B-----5:R-:W-:-:S13]  /*0230*/  FSETP.GT.AND P0, PT, R7, UR7, PT ;  /* 0x0000000707007c0b */ /* 0x020fda000bf04000 */
[----:B------:R-:W-:Y:S05]  /*0240*/  @!P0 EXIT ;  /* 0x000000000000894d */ /* 0x000fea0003800000 */
[----:B0-----:R-:W-:-:S05]  /*0250*/  FADD R7, R7, -UR7 ;  /* 0x8000000707077e21 */ /* 0x001fca0008000000 */
[----:B------:R-:W-:Y:S01]  /*0260*/  STG.E desc[UR4][R4.64], R7 ;  /* 0x0000000704007986 */ /* 0x000fe2000c101904 */
[----:B------:R-:W-:Y:S05]  /*0270*/  EXIT ;  /* 0x000000000000794d */ /* 0x000fea0003800000 */
.L_x_7:
        /* <DEDUP_REMOVED lines=16> */
.L_x_198:


//--------------------- .text._Z9descargarPfS_S_i --------------------------
	.section	.text._Z9descargarPfS_S_i,"ax",@progbits
	.align	128
        .global         _Z9descargarPfS_S_i
        .type           _Z9descargarPfS_S_i,@function
        .size           _Z9descargarPfS_S_i,(.L_x_199 - _Z9descargarPfS_S_i)
        .other          _Z9descargarPfS_S_i,@"STO_CUDA_ENTRY STV_DEFAULT"
_Z9descargarPfS_S_i:
.text._Z9descargarPfS_S_i:
[----:B------:R-:W-:Y:S01]  /*0000*/  LDC R1, c[0x0][0x37c] ;  /* 0x0000df00ff017b82 */ /* 0x000fe20000000800 */
[----:B------:R-:W0:Y:S07]  /*0010*/  S2R R0, SR_TID.X ;  /* 0x0000000000007919 */ /* 0x000e2e0000002100 */
[----:B------:R-:W0:Y:S08]  /*0020*/  S2UR UR4, SR_CTAID.X ;  /* 0x00000000000479c3 */ /* 0x000e300000002500 */
[----:B------:R-:W0:Y:S08]  /*0030*/  LDC R11, c[0x0][0x360] ;  /* 0x0000d800ff0b7b82 */ /* 0x000e300000000800 */
[----:B------:R-:W1:Y:S01]  /*0040*/  LDC R6, c[0x0][0x398] ;  /* 0x0000e600ff067b82 */ /* 0x000e620000000800 */
[----:B0-----:R-:W-:-:S05]  /*0050*/  IMAD R11, R11, UR4, R0 ;  /* 0x000000040b0b7c24 */ /* 0x001fca000f8e0200 */
[----:B-1----:R-:W-:-:S13]  /*0060*/  ISETP.GE.AND P0, PT, R11, R6, PT ;  /* 0x000000060b00720c */ /* 0x002fda0003f06270 */
[----:B------:R-:W-:Y:S05]  /*0070*/  @P0 EXIT ;  /* 0x000000000000094d */ /* 0x000fea0003800000 */
[----:B------:R-:W0:Y:S01]  /*0080*/  LDC.64 R2, c[0x0][0x390] ;  /* 0x0000e400ff027b82 */ /* 0x000e220000000a00 */
[----:B------:R-:W1:Y:S07]  /*0090*/  LDCU.64 UR4, c[0x0][0x358] ;  /* 0x00006b00ff0477ac */ /* 0x000e6e0008000a00 */
[----:B------:R-:W2:Y:S08]  /*00a0*/  LDC.64 R4, c[0x0][0x380] ;  /* 0x0000e000ff047b82 */ /* 0x000eb00000000a00 */
[----:B------:R-:W3:Y:S01]  /*00b0*/  LDC.64 R8, c[0x0][0x388] ;  /* 0x0000e200ff087b82 */ /* 0x000ee20000000a00 */
[----:B0-----:R-:W-:-:S05]  /*00c0*/  IMAD.WIDE R2, R11, 0x4, R2 ;  /* 0x000000040b027825 */ /* 0x001fca00078e0202 */
[----:B-1----:R-:W4:Y:S01]  /*00d0*/  LDG.E R13, desc[UR4][R2.64] ;  /* 0x00000004020d7981 */ /* 0x002f22000c1e1900 */
[----:B------:R-:W-:-:S04]  /*00e0*/  IMAD.WIDE R6, R6, 0x4, R2 ;  /* 0x0000000406067825 */ /* 0x000fc800078e0202 */
[----:B--2---:R-:W-:-:S05]  /*00f0*/  IMAD.WIDE R4, R11, 0x4, R4 ;  /* 0x000000040b047825 */ /* 0x004fca00078e0204 */
[----:B----4-:R-:W-:Y:S04]  /*0100*/  STG.E desc[UR4][R4.64], R13 ;  /* 0x0000000d04007986 */ /* 0x010fe8000c101904 */
[----:B------:R-:W2:Y:S01]  /*0110*/  LDG.E R7, desc[UR4][R6.64] ;  /* 0x0000000406077981 */ /* 0x000ea2000c1e1900 */
[----:B---3--:R-:W-:-:S05]  /*0120*/  IMAD.WIDE R8, R11, 0x4, R8 ;  /* 0x000000040b087825 */ /* 0x008fca00078e0208 */
[----:B--2---:R-:W-:Y:S01]  /*0130*/  STG.E desc[UR4][R8.64], R7 ;  /* 0x0000000708007986 */ /* 0x004fe2000c101904 */
[----:B------:R-:W-:Y:S05]  /*0140*/  EXIT ;  /* 0x000000000000794d */ /* 0x000fea0003800000 */
.L_x_8:
        /* <DEDUP_REMOVED lines=11> */
.L_x_199:


//--------------------- .text._Z6cargarPfS_S_i    --------------------------
	.section	.text._Z6cargarPfS_S_i,"ax",@progbits
	.align	128
        .global         _Z6cargarPfS_S_i
        .type           _Z6cargarPfS_S_i,@function
        .size           _Z6cargarPfS_S_i,(.L_x_200 - _Z6cargarPfS_S_i)
        .other          _Z6cargarPfS_S_i,@"STO_CUDA_ENTRY STV_DEFAULT"
_Z6cargarPfS_S_i:
.text._Z6cargarPfS_S_i:
        /* <DEDUP_REMOVED lines=12> */
[----:B0-----:R-:W-:-:S06]  /*00c0*/  IMAD.WIDE R2, R9, 0x4, R2 ;  /* 0x0000000409027825 */ /* 0x001fcc00078e0202 */
[----:B-1----:R-:W4:Y:S01]  /*00d0*/  LDG.E R3, desc[UR4][R2.64] ;  /* 0x0000000402037981 */ /* 0x002f22000c1e1900 */
[----:B--2---:R-:W-:-:S04]  /*00e0*/  IMAD.WIDE R4, R9, 0x4, R4 ;  /* 0x0000000409047825 */ /* 0x004fc800078e0204 */
[----:B---3--:R-:W-:Y:S01]  /*00f0*/  IMAD.WIDE R6, R9, 0x4, R6 ;  /* 0x0000000409067825 */ /* 0x008fe200078e0206 */
[----:B----4-:R-:W-:Y:S05]  /*0100*/  STG.E desc[UR4][R4.64], R3 ;  /* 0x0000000304007986 */ /* 0x010fea000c101904 */
[----:B------:R-:W2:Y:S01]  /*0110*/  LDG.E R7, desc[UR4][R6.64] ;  /* 0x0000000406077981 */ /* 0x000ea2000c1e1900 */
[----:B------:R-:W-:-:S05]  /*0120*/  IMAD.WIDE R8, R8, 0x4, R4 ;  /* 0x0000000408087825 */ /* 0x000fca00078e0204 */
[----:B--2---:R-:W-:Y:S01]  /*0130*/  STG.E desc[UR4][R8.64], R7 ;  /* 0x0000000708007986 */ /* 0x004fe2000c101904 */
[----:B------:R-:W-:Y:S05]  /*0140*/  EXIT ;  /* 0x000000000000794d */ /* 0x000fea0003800000 */
.L_x_9:
        /* <DEDUP_REMOVED lines=11> */
.L_x_200:


//--------------------- .text._Z22calculoCampoElectricoYPfS_fi --------------------------
	.section	.text._Z22calculoCampoElectricoYPfS_fi,"ax",@progbits
	.align	128
        .global         _Z22calculoCampoElectricoYPfS_fi
        .type           _Z22calculoCampoElectricoYPfS_fi,@function
        .size           _Z22calculoCampoElectricoYPfS_fi,(.L_x_185 - _Z22calculoCampoElectricoYPfS_fi)
        .other          _Z22calculoCampoElectricoYPfS_fi,@"STO_CUDA_ENTRY STV_DEFAULT"
_Z22calculoCampoElectricoYPfS_fi:
.text._Z22calculoCampoElectricoYPfS_fi:
[----:B------:R-:W-:Y:S01]  /*0000*/  LDC R1, c[0x0][0x37c] ;  /* 0x0000df00ff017b82 */ /* 0x000fe20000000800 */
[----:B------:R-:W0:Y:S07]  /*0010*/  S2R R3, SR_TID.X ;  /* 0x0000000000037919 */ /* 0x000e2e0000002100 */
[----:B------:R-:W0:Y:S01]  /*0020*/  S2UR UR5, SR_CTAID.X ;  /* 0x00000000000579c3 */ /* 0x000e220000002500 */
[----:B------:R-:W1:Y:S07]  /*0030*/  LDCU UR6, c[0x0][0x394] ;  /* 0x00007280ff0677ac */ /* 0x000e6e0008000800 */
[----:B------:R-:W0:Y:S01]  /*0040*/  LDC R4, c[0x0][0x360] ;  /* 0x0000d800ff047b82 */ /* 0x000e220000000800 */
[----:B-1----:R-:W-:-:S04]  /*0050*/  UIADD3 UR4, UPT, UPT, UR6, -0x1, URZ ;  /* 0xffffffff06047890 */ /* 0x002fc8000fffe0ff */
[----:B------:R-:W-:Y:S01]  /*0060*/  UIMAD UR4, UR4, UR6, URZ ;  /* 0x00000006040472a4 */ /* 0x000fe2000f8e02ff */
[----:B0-----:R-:W-:-:S05]  /*0070*/  IMAD R4, R4, UR5, R3 ;  /* 0x0000000504047c24 */ /* 0x001fca000f8e0203 */
[----:B------:R-:W-:-:S13]  /*0080*/  ISETP.GE.AND P0, PT, R4, UR4, PT ;  /* 0x0000000404007c0c */ /* 0x000fda000bf06270 */
[----:B------:R-:W-:Y:S05]  /*0090*/  @P0 EXIT ;  /* 0x000000000000094d */ /* 0x000fea0003800000 */
[----:B------:R-:W0:Y:S01]  /*00a0*/  LDC.64 R6, c[0x0][0x380] ;  /* 0x0000e000ff067b82 */ /* 0x000e220000000a00 */
[----:B------:R-:W1:Y:S01]  /*00b0*/  LDCU.64 UR4, c[0x0][0x358] ;  /* 0x00006b00ff0477ac */ /* 0x000e620008000a00 */
[C---:B------:R-:W-:Y:S02]  /*00c0*/  VIADD R3, R4.reuse, -UR6 ;  /* 0x8000000604037c36 */ /* 0x040fe40008000000 */
[----:B------:R-:W-:Y:S02]  /*00d0*/  VIADD R5, R4, UR6 ;  /* 0x0000000604057c36 */ /* 0x000fe40008000000 */
[----:B0-----:R-:W-:-:S04]  /*00e0*/  IMAD.WIDE R2, R3, 0x4, R6 ;  /* 0x0000000403027825 */ /* 0x001fc800078e0206 */
[----:B------:R-:W-:Y:S02]  /*00f0*/  IMAD.WIDE R6, R5, 0x4, R6 ;  /* 0x0000000405067825 */ /* 0x000fe400078e0206 */
[----:B-1----:R0:W2:Y:S04]  /*0100*/  LDG.E R2, desc[UR4][R2.64] ;  /* 0x0000000402027981 */ /* 0x0020a8000c1e1900 */
[----:B------:R-:W2:Y:S01]  /*0110*/  LDG.E R7, desc[UR4][R6.64] ;  /* 0x0000000406077981 */ /* 0x000ea2000c1e1900 */
[----:B------:R-:W-:Y:S01]  /*0120*/  I2FP.F32.S32 R5, UR6 ;  /* 0x0000000600057c45 */ /* 0x000fe20008201400 */
[----:B------:R-:W1:Y:S03]  /*0130*/  LDCU UR6, c[0x0][0x390] ;  /* 0x00007200ff0677ac */ /* 0x000e660008000800 */
[----:B------:R-:W3:Y:S01]  /*0140*/  MUFU.RCP R0, R5 ;  /* 0x0000000500007308 */ /* 0x000ee20000001000 */
[----:B-1----:R-:W-:-:S02]  /*0150*/  IMAD.U32 R12, RZ, RZ, UR6 ;  /* 0x00000006ff0c7e24 */ /* 0x002fc4000f8e00ff */
[----:B---3--:R-:W-:-:S05]  /*0160*/  FFMA R9, -R5, R0, 1 ;  /* 0x3f80000005097423 */ /* 0x008fca0000000100 */
[----:B------:R-:W1:Y:S01]  /*0170*/  FCHK P0, R12, R5 ;  /* 0x000000050c007302 */ /* 0x000e620000000000 */
[----:B------:R-:W-:-:S04]  /*0180*/  FFMA R0, R0, R9, R0 ;  /* 0x0000000900007223 */ /* 0x000fc80000000000 */
[----:B------:R-:W-:-:S04]  /*0190*/  FFMA R10, R0, UR6, RZ ;  /* 0x00000006000a7c23 */ /* 0x000fc800080000ff */
[----:B0-----:R-:W-:-:S04]  /*01a0*/  FFMA R3, -R5, R10, UR6 ;  /* 0x0000000605037e23 */ /* 0x001fc8000800010a */
[----:B------:R-:W-:Y:S01]  /*01b0*/  FFMA R0, R0, R3, R10 ;  /* 0x0000000300007223 */ /* 0x000fe2000000000a */
[----:B--2---:R-:W-:-:S06]  /*01c0*/  FADD R8, R2, -R7 ;  /* 0x8000000702087221 */ /* 0x004fcc0000000000 */
[----:B------:R-:W0:Y:S01]  /*01d0*/  F2F.F64.F32 R8, R8 ;  /* 0x0000000800087310 */ /* 0x000e220000201800 */
[----:B-1----:R-:W-:Y:S05]  /*01e0*/  @!P0 BRA `(.L_x_10) ;  /* 0x0000000000088947 */ /* 0x002fea0003800000 */
[----:B------:R-:W-:-:S07]  /*01f0*/  MOV R2, 0x210 ;  /* 0x0000021000027802 */ /* 0x000fce0000000f00 */
[----:B0-----:R-:W-:Y:S05]  /*0200*/  CALL.REL.NOINC `($__internal_1_$__cuda_sm3x_div_rn_noftz_f32_slowpath) ;  /* 0x0000000400dc7944 */ /* 0x001fea0003c00000 */
.L_x_10:
[----:B------:R-:W1:Y:S01]  /*0210*/  F2F.F64.F32 R6, R0 ;  /* 0x0000000000067310 */ /* 0x000e620000201800 */
[----:B------:R-:W-:Y:S01]  /*0220*/  IMAD.MOV.U32 R2, RZ, RZ, 0x1 ;  /* 0x00000001ff027424 */ /* 0x000fe200078e00ff */
[----:B0-----:R-:W-:Y:S01]  /*0230*/  FSETP.GEU.AND P1, PT, |R9|, 6.5827683646048100446e-37, PT ;  /* 0x036000000900780b */ /* 0x001fe20003f2e200 */
[----:B------:R-:W-:Y:S01]  /*0240*/  BSSY.RECONVERGENT B0, `(.L_x_11) ;  /* 0x0000012000007945 */ /* 0x000fe20003800200 */
[----:B-1----:R-:W-:-:S06]  /*0250*/  DADD R6, R6, R6 ;  /* 0x0000000006067229 */ /* 0x002fcc0000000006 */
[----:B------:R-:W0:Y:S02]  /*0260*/  MUFU.RCP64H R3, R7 ;  /* 0x0000000700037308 */ /* 0x000e240000001800 */
[----:B0-----:R-:W-:-:S08]  /*0270*/  DFMA R10, -R6, R2, 1 ;  /* 0x3ff00000060a742b */ /* 0x001fd00000000102 */
[----:B------:R-:W-:-:S08]  /*0280*/  DFMA R10, R10, R10, R10 ;  /* 0x0000000a0a0a722b */ /* 0x000fd0000000000a */
[----:B------:R-:W-:-:S08]  /*0290*/  DFMA R10, R2, R10, R2 ;  /* 0x0000000a020a722b */ /* 0x000fd00000000002 */
[----:B------:R-:W-:-:S08]  /*02a0*/  DFMA R2, -R6, R10, 1 ;  /* 0x3ff000000602742b */ /* 0x000fd0000000010a */
[----:B------:R-:W-:-:S08]  /*02b0*/  DFMA R2, R10, R2, R10 ;  /* 0x000000020a02722b */ /* 0x000fd0000000000a */
[----:B------:R-:W-:-:S08]  /*02c0*/  DMUL R10, R8, R2 ;  /* 0x00000002080a7228 */ /* 0x000fd00000000000 */
[----:B------:R-:W-:-:S08]  /*02d0*/  DFMA R12, -R6, R10, R8 ;  /* 0x0000000a060c722b */ /* 0x000fd00000000108 */
[----:B------:R-:W-:-:S10]  /*02e0*/  DFMA R2, R2, R12, R10 ;  /* 0x0000000c0202722b */ /* 0x000fd4000000000a */
[----:B------:R-:W-:-:S05]  /*02f0*/  FFMA R0, RZ, R7, R3 ;  /* 0x00000007ff007223 */ /* 0x000fca0000000003 */
[----:B------:R-:W-:-:S13]  /*0300*/  FSETP.GT.AND P0, PT, |R0|, 1.469367938527859385e-39, PT ;  /* 0x001000000000780b */ /* 0x000fda0003f04200 */
[----:B------:R-:W-:Y:S05]  /*0310*/  @P0 BRA P1, `(.L_x_12) ;  /* 0x0000000000100947 */ /* 0x000fea0000800000 */
[----:B------:R-:W-:-:S07]  /*0320*/  MOV R0, 0x340 ;  /* 0x0000034000007802 */ /* 0x000fce0000000f00 */
[----:B------:R-:W-:Y:S05]  /*0330*/  CALL.REL.NOINC `($__internal_0_$__cuda_sm20_div_rn_f64_full) ;  /* 0x0000000000207944 */ /* 0x000fea0003c00000 */
[----:B------:R-:W-:Y:S02]  /*0340*/  IMAD.MOV.U32 R2, RZ, RZ, R12 ;  /* 0x000000ffff027224 */ /* 0x000fe400078e000c */
[----:B------:R-:W-:-:S07]  /*0350*/  IMAD.MOV.U32 R3, RZ, RZ, R13 ;  /* 0x000000ffff037224 */ /* 0x000fce00078e000d */
.L_x_12:
[----:B------:R-:W-:Y:S05]  /*0360*/  BSYNC.RECONVERGENT B0 ;  /* 0x0000000000007941 */ /* 0x000fea0003800200 */
.L_x_11:
[----:B------:R-:W0:Y:S01]  /*0370*/  LDC.64 R6, c[0x0][0x388] ;  /* 0x0000e200ff067b82 */ /* 0x000e220000000a00 */
[----:B------:R-:W1:Y:S01]  /*0380*/  F2F.F32.F64 R3, R2 ;  /* 0x0000000200037310 */ /* 0x000e620000301000 */
[----:B0-----:R-:W-:-:S05]  /*0390*/  IMAD.WIDE R4, R4, 0x4, R6 ;  /* 0x0000000404047825 */ /* 0x001fca00078e0206 */
[----:B-1----:R-:W-:Y:S01]  /*03a0*/  STG.E desc[UR4][R4.64], R3 ;  /* 0x0000000304007986 */ /* 0x002fe2000c101904 */
[----:B------:R-:W-:Y:S05]  /*03b0*/  EXIT ;  /* 0x000000000000794d */ /* 0x000fea0003800000 */
        .weak           $__internal_0_$__cuda_sm20_div_rn_f64_full
        .type           $__internal_0_$__cuda_sm20_div_rn_f64_full,@function
        .size           $__internal_0_$__cuda_sm20_div_rn_f64_full,($__internal_1_$__cuda_sm3x_div_rn_noftz_f32_slowpath - $__internal_0_$__cuda_sm20_div_rn_f64_full)
$__internal_0_$__cuda_sm20_div_rn_f64_full:
[C---:B------:R-:W-:Y:S01]  /*03c0*/  FSETP.GEU.AND P0, PT, |R7|.reuse, 1.469367938527859385e-39, PT ;  /* 0x001000000700780b */ /* 0x040fe20003f0e200 */
[----:B------:R-:W-:Y:S01]  /*03d0*/  IMAD.MOV.U32 R16, RZ, RZ, 0x1 ;  /* 0x00000001ff107424 */ /* 0x000fe200078e00ff */
[----:B------:R-:W-:Y:S01]  /*03e0*/  LOP3.LUT R2, R7, 0x800fffff, RZ, 0xc0, !PT ;  /* 0x800fffff07027812 */ /* 0x000fe200078ec0ff */
[----:B------:R-:W-:Y:S01]  /*03f0*/  BSSY.RECONVERGENT B1, `(.L_x_13) ;  /* 0x0000055000017945 */ /* 0x000fe20003800200 */
[C---:B------:R-:W-:Y:S02]  /*0400*/  FSETP.GEU.AND P2, PT, |R9|.reuse, 1.469367938527859385e-39, PT ;  /* 0x001000000900780b */ /* 0x040fe40003f4e200 */
[----:B------:R-:W-:Y:S01]  /*0410*/  LOP3.LUT R3, R2, 0x3ff00000, RZ, 0xfc, !PT ;  /* 0x3ff0000002037812 */ /* 0x000fe200078efcff */
[----:B------:R-:W-:Y:S01]  /*0420*/  IMAD.MOV.U32 R2, RZ, RZ, R6 ;  /* 0x000000ffff027224 */ /* 0x000fe200078e0006 */
[----:B------:R-:W-:Y:S02]  /*0430*/  LOP3.LUT R5, R9, 0x7ff00000, RZ, 0xc0, !PT ;  /* 0x7ff0000009057812 */ /* 0x000fe400078ec0ff */
[----:B------:R-:W-:-:S03]  /*0440*/  LOP3.LUT R14, R7, 0x7ff00000, RZ, 0xc0, !PT ;  /* 0x7ff00000070e7812 */ /* 0x000fc600078ec0ff */
[----:B------:R-:W-:Y:S01]  /*0450*/  @!P0 DMUL R2, R6, 8.98846567431157953865e+307 ;  /* 0x7fe0000006028828 */ /* 0x000fe20000000000 */
[----:B------:R-:W-:-:S03]  /*0460*/  ISETP.GE.U32.AND P1, PT, R5, R14, PT ;  /* 0x0000000e0500720c */ /* 0x000fc60003f26070 */
[----:B------:R-:W-:Y:S01]  /*0470*/  @!P2 LOP3.LUT R12, R7, 0x7ff00000, RZ, 0xc0, !PT ;  /* 0x7ff00000070ca812 */ /* 0x000fe200078ec0ff */
[----:B------:R-:W-:Y:S01]  /*0480*/  @!P2 IMAD.MOV.U32 R18, RZ, RZ, RZ ;  /* 0x000000ffff12a224 */ /* 0x000fe200078e00ff */
[----:B------:R-:W0:Y:S02]  /*0490*/  MUFU.RCP64H R17, R3 ;  /* 0x0000000300117308 */ /* 0x000e240000001800 */
[----:B------:R-:W-:Y:S01]  /*04a0*/  @!P2 ISETP.GE.U32.AND P3, PT, R5, R12, PT ;  /* 0x0000000c0500a20c */ /* 0x000fe20003f66070 */
[----:B------:R-:W-:-:S05]  /*04b0*/  IMAD.MOV.U32 R12, RZ, RZ, 0x1ca00000 ;  /* 0x1ca00000ff0c7424 */ /* 0x000fca00078e00ff */
[----:B------:R-:W-:-:S04]  /*04c0*/  @!P2 SEL R13, R12, 0x63400000, !P3 ;  /* 0x634000000c0da807 */ /* 0x000fc80005800000 */
[----:B------:R-:W-:-:S04]  /*04d0*/  @!P2 LOP3.LUT R13, R13, 0x80000000, R9, 0xf8, !PT ;  /* 0x800000000d0da812 */ /* 0x000fc800078ef809 */
[----:B------:R-:W-:Y:S01]  /*04e0*/  @!P2 LOP3.LUT R19, R13, 0x100000, RZ, 0xfc, !PT ;  /* 0x001000000d13a812 */ /* 0x000fe200078efcff */
[----:B0-----:R-:W-:-:S08]  /*04f0*/  DFMA R10, R16, -R2, 1 ;  /* 0x3ff00000100a742b */ /* 0x001fd00000000802 */
[----:B------:R-:W-:-:S08]  /*0500*/  DFMA R10, R10, R10, R10 ;  /* 0x0000000a0a0a722b */ /* 0x000fd0000000000a */
[----:B------:R-:W-:Y:S01]  /*0510*/  DFMA R16, R16, R10, R16 ;  /* 0x0000000a1010722b */ /* 0x000fe20000000010 */
[----:B------:R-:W-:Y:S01]  /*0520*/  SEL R11, R12, 0x63400000, !P1 ;  /* 0x634000000c0b7807 */ /* 0x000fe20004800000 */
[----:B------:R-:W-:-:S03]  /*0530*/  IMAD.MOV.U32 R10, RZ, RZ, R8 ;  /* 0x000000ffff0a7224 */ /* 0x000fc600078e0008 */
[----:B------:R-:W-:-:S03]  /*0540*/  LOP3.LUT R11, R11, 0x800fffff, R9, 0xf8, !PT ;  /* 0x800fffff0b0b7812 */ /* 0x000fc600078ef809 */
[----:B------:R-:W-:-:S03]  /*0550*/  DFMA R20, R16, -R2, 1 ;  /* 0x3ff000001014742b */ /* 0x000fc60000000802 */
[----:B------:R-:W-:-:S05]  /*0560*/  @!P2 DFMA R10, R10, 2, -R18 ;  /* 0x400000000a0aa82b */ /* 0x000fca0000000812 */
[----:B------:R-:W-:Y:S01]  /*0570*/  DFMA R16, R16, R20, R16 ;  /* 0x000000141010722b */ /* 0x000fe20000000010 */
[----:B------:R-:W-:Y:S02]  /*0580*/  IMAD.MOV.U32 R21, RZ, RZ, R5 ;  /* 0x000000ffff157224 */ /* 0x000fe400078e0005 */
[----:B------:R-:W-:Y:S01]  /*0590*/  IMAD.MOV.U32 R20, RZ, RZ, R14 ;  /* 0x000000ffff147224 */ /* 0x000fe200078e000e */
[----:B------:R-:W-:Y:S02]  /*05a0*/  @!P0 LOP3.LUT R20, R3, 0x7ff00000, RZ, 0xc0, !PT ;  /* 0x7ff0000003148812 */ /* 0x000fe400078ec0ff */
[----:B------:R-:W-:Y:S02]  /*05b0*/  @!P2 LOP3.LUT R21, R11, 0x7ff00000, RZ, 0xc0, !PT ;  /* 0x7ff000000b15a812 */ /* 0x000fe400078ec0ff */
[----:B------:R-:W-:Y:S01]  /*05c0*/  DMUL R18, R16, R10 ;  /* 0x0000000a10127228 */ /* 0x000fe20000000000 */
[----:B------:R-:W-:Y:S02]  /*05d0*/  VIADD R22, R20, 0xffffffff ;  /* 0xffffffff14167836 */ /* 0x000fe40000000000 */
[----:B------:R-:W-:-:S05]  /*05e0*/  VIADD R13, R21, 0xffffffff ;  /* 0xffffffff150d7836 */ /* 0x000fca0000000000 */
[----:B------:R-:W-:Y:S01]  /*05f0*/  DFMA R14, R18, -R2, R10 ;  /* 0x80000002120e722b */ /* 0x000fe2000000000a */
[----:B------:R-:W-:-:S04]  /*0600*/  ISETP.GT.U32.AND P0, PT, R13, 0x7feffffe, PT ;  /* 0x7feffffe0d00780c */ /* 0x000fc80003f04070 */
[----:B------:R-:W-:-:S03]  /*0610*/  ISETP.GT.U32.OR P0, PT, R22, 0x7feffffe, P0 ;  /* 0x7feffffe1600780c */ /* 0x000fc60000704470 */
[----:B------:R-:W-:-:S10]  /*0620*/  DFMA R14, R16, R14, R18 ;  /* 0x0000000e100e722b */ /* 0x000fd40000000012 */
[----:B------:R-:W-:Y:S05]  /*0630*/  @P0 BRA `(.L_x_14) ;  /* 0x00000000006c0947 */ /* 0x000fea0003800000 */
[----:B------:R-:W-:-:S04]  /*0640*/  LOP3.LUT R16, R7, 0x7ff00000, RZ, 0xc0, !PT ;  /* 0x7ff0000007107812 */ /* 0x000fc800078ec0ff */
[CC--:B------:R-:W-:Y:S02]  /*0650*/  VIADDMNMX R8, R5.reuse, -R16.reuse, 0xb9600000, !PT ;  /* 0xb960000005087446 */ /* 0x0c0fe40007800910 */
[----:B------:R-:W-:Y:S02]  /*0660*/  ISETP.GE.U32.AND P0, PT, R5, R16, PT ;  /* 0x000000100500720c */ /* 0x000fe40003f06070 */
[----:B------:R-:W-:Y:S02]  /*0670*/  VIMNMX R8, PT, PT, R8, 0x46a00000, PT ;  /* 0x46a0000008087848 */ /* 0x000fe40003fe0100 */
[----:B------:R-:W-:-:S05]  /*0680*/  SEL R5, R12, 0x63400000, !P0 ;  /* 0x634000000c057807 */ /* 0x000fca0004000000 */
[----:B------:R-:W-:Y:S02]  /*0690*/  IMAD.IADD R5, R8, 0x1, -R5 ;  /* 0x0000000108057824 */ /* 0x000fe400078e0a05 */
[----:B------:R-:W-:Y:S02]  /*06a0*/  IMAD.MOV.U32 R8, RZ, RZ, RZ ;  /* 0x000000ffff087224 */ /* 0x000fe400078e00ff */
[----:B------:R-:W-:-:S06]  /*06b0*/  VIADD R9, R5, 0x7fe00000 ;  /* 0x7fe0000005097836 */ /* 0x000fcc0000000000 */
[----:B------:R-:W-:-:S10]  /*06c0*/  DMUL R12, R14, R8 ;  /* 0x000000080e0c7228 */ /* 0x000fd40000000000 */
[----:B------:R-:W-:-:S13]  /*06d0*/  FSETP.GTU.AND P0, PT, |R13|, 1.469367938527859385e-39, PT ;  /* 0x001000000d00780b */ /* 0x000fda0003f0c200 */
[----:B------:R-:W-:Y:S05]  /*06e0*/  @P0 BRA `(.L_x_15) ;  /* 0x0000000000940947 */ /* 0x000fea0003800000 */
[----:B------:R-:W-:Y:S01]  /*06f0*/  DFMA R2, R14, -R2, R10 ;  /* 0x800000020e02722b */ /* 0x000fe2000000000a */
[----:B------:R-:W-:-:S09]  /*0700*/  IMAD.MOV.U32 R8, RZ, RZ, RZ ;  /* 0x000000ffff087224 */ /* 0x000fd200078e00ff */
[C---:B------:R-:W-:Y:S02]  /*0710*/  FSETP.NEU.AND P0, PT, R3.reuse, RZ, PT ;  /* 0x000000ff0300720b */ /* 0x040fe40003f0d000 */
[----:B------:R-:W-:-:S04]  /*0720*/  LOP3.LUT R7, R3, 0x80000000, R7, 0x48, !PT ;  /* 0x8000000003077812 */ /* 0x000fc800078e4807 */
[----:B------:R-:W-:-:S07]  /*0730*/  LOP3.LUT R9, R7, R9, RZ, 0xfc, !PT ;  /* 0x0000000907097212 */ /* 0x000fce00078efcff */
[----:B------:R-:W-:Y:S05]  /*0740*/  @!P0 BRA `(.L_x_15) ;  /* 0x00000000007c8947 */ /* 0x000fea0003800000 */
[----:B------:R-:W-:Y:S01]  /*0750*/  IMAD.MOV R3, RZ, RZ, -R5 ;  /* 0x000000ffff037224 */ /* 0x000fe200078e0a05 */
[----:B------:R-:W-:Y:S01]  /*0760*/  DMUL.RP R8, R14, R8 ;  /* 0x000000080e087228 */ /* 0x000fe20000008000 */
[----:B------:R-:W-:-:S06]  /*0770*/  IMAD.MOV.U32 R2, RZ, RZ, RZ ;  /* 0x000000ffff027224 */ /* 0x000fcc00078e00ff */
[----:B------:R-:W-:-:S03]  /*0780*/  DFMA R2, R12, -R2, R14 ;  /* 0x800000020c02722b */ /* 0x000fc6000000000e */
[----:B------:R-:W-:-:S03]  /*0790*/  LOP3.LUT R7, R9, R7, RZ, 0x3c, !PT ;  /* 0x0000000709077212 */ /* 0x000fc600078e3cff */
[----:B------:R-:W-:-:S04]  /*07a0*/  IADD3 R2, PT, PT, -R5, -0x43300000, RZ ;  /* 0xbcd0000005027810 */ /* 0x000fc80007ffe1ff */
[----:B------:R-:W-:-:S04]  /*07b0*/  FSETP.NEU.AND P0, PT, |R3|, R2, PT ;  /* 0x000000020300720b */ /* 0x000fc80003f0d200 */
[----:B------:R-:W-:Y:S02]  /*07c0*/  FSEL R12, R8, R12, !P0 ;  /* 0x0000000c080c7208 */ /* 0x000fe40004000000 */
[----:B------:R-:W-:Y:S01]  /*07d0*/  FSEL R13, R7, R13, !P0 ;  /* 0x0000000d070d7208 */ /* 0x000fe20004000000 */
[----:B------:R-:W-:Y:S06]  /*07e0*/  BRA `(.L_x_15) ;  /* 0x0000000000547947 */ /* 0x000fec0003800000 */
.L_x_14:
[----:B------:R-:W-:-:S14]  /*07f0*/  DSETP.NAN.AND P0, PT, R8, R8, PT ;  /* 0x000000080800722a */ /* 0x000fdc0003f08000 */
[----:B------:R-:W-:Y:S05]  /*0800*/  @P0 BRA `(.L_x_16) ;  /* 0x0000000000440947 */ /* 0x000fea0003800000 */
[----:B------:R-:W-:-:S14]  /*0810*/  DSETP.NAN.AND P0, PT, R6, R6, PT ;  /* 0x000000060600722a */ /* 0x000fdc0003f08000 */
[----:B------:R-:W-:Y:S05]  /*0820*/  @P0 BRA `(.L_x_17) ;  /* 0x0000000000300947 */ /* 0x000fea0003800000 */
[----:B------:R-:W-:Y:S01]  /*0830*/  ISETP.NE.AND P0, PT, R21, R20, PT ;  /* 0x000000141500720c */ /* 0x000fe20003f05270 */
[----:B------:R-:W-:Y:S02]  /*0840*/  IMAD.MOV.U32 R12, RZ, RZ, 0x0 ;  /* 0x00000000ff0c7424 */ /* 0x000fe400078e00ff */
[----:B------:R-:W-:-:S10]  /*0850*/  IMAD.MOV.U32 R13, RZ, RZ, -0x80000 ;  /* 0xfff80000ff0d7424 */ /* 0x000fd400078e00ff */
[----:B------:R-:W-:Y:S05]  /*0860*/  @!P0 BRA `(.L_x_15) ;  /* 0x0000000000348947 */ /* 0x000fea0003800000 */
[----:B------:R-:W-:Y:S02]  /*0870*/  ISETP.NE.AND P0, PT, R21, 0x7ff00000, PT ;  /* 0x7ff000001500780c */ /* 0x000fe40003f05270 */
[----:B------:R-:W-:Y:S02]  /*0880*/  LOP3.LUT R13, R9, 0x80000000, R7, 0x48, !PT ;  /* 0x80000000090d7812 */ /* 0x000fe400078e4807 */
[----:B------:R-:W-:-:S13]  /*0890*/  ISETP.EQ.OR P0, PT, R20, RZ, !P0 ;  /* 0x000000ff1400720c */ /* 0x000fda0004702670 */
[----:B------:R-:W-:Y:S01]  /*08a0*/  @P0 LOP3.LUT R2, R13, 0x7ff00000, RZ, 0xfc, !PT ;  /* 0x7ff000000d020812 */ /* 0x000fe200078efcff */
[----:B------:R-:W-:Y:S02]  /*08b0*/  @!P0 IMAD.MOV.U32 R12, RZ, RZ, RZ ;  /* 0x000000ffff0c8224 */ /* 0x000fe400078e00ff */
[----:B------:R-:W-:Y:S02]  /*08c0*/  @P0 IMAD.MOV.U32 R12, RZ, RZ, RZ ;  /* 0x000000ffff0c0224 */ /* 0x000fe400078e00ff */
[----:B------:R-:W-:Y:S01]  /*08d0*/  @P0 IMAD.MOV.U32 R13, RZ, RZ, R2 ;  /* 0x000000ffff0d0224 */ /* 0x000fe200078e0002 */
[----:B------:R-:W-:Y:S06]  /*08e0*/  BRA `(.L_x_15) ;  /* 0x0000000000147947 */ /* 0x000fec0003800000 */
.L_x_17:
[----:B------:R-:W-:Y:S01]  /*08f0*/  LOP3.LUT R13, R7, 0x80000, RZ, 0xfc, !PT ;  /* 0x00080000070d7812 */ /* 0x000fe200078efcff */
[----:B------:R-:W-:Y:S01]  /*0900*/  IMAD.MOV.U32 R12, RZ, RZ, R6 ;  /* 0x000000ffff0c7224 */ /* 0x000fe200078e0006 */
[----:B------:R-:W-:Y:S06]  /*0910*/  BRA `(.L_x_15) ;  /* 0x0000000000087947 */ /* 0x000fec0003800000 */
.L_x_16:
[----:B------:R-:W-:Y:S01]  /*0920*/  LOP3.LUT R13, R9, 0x80000, RZ, 0xfc, !PT ;  /* 0x00080000090d7812 */ /* 0x000fe200078efcff */
[----:B------:R-:W-:-:S07]  /*0930*/  IMAD.MOV.U32 R12, RZ, RZ, R8 ;  /* 0x000000ffff0c7224 */ /* 0x000fce00078e0008 */
.L_x_15:
[----:B------:R-:W-:Y:S05]  /*0940*/  BSYNC.RECONVERGENT B1 ;  /* 0x0000000000017941 */ /* 0x000fea0003800200 */
.L_x_13:
[----:B------:R-:W-:Y:S02]  /*0950*/  IMAD.MOV.U32 R2, RZ, RZ, R0 ;  /* 0x000000ffff027224 */ /* 0x000fe400078e0000 */
[----:B------:R-:W-:-:S04]  /*0960*/  IMAD.MOV.U32 R3, RZ, RZ, 0x0 ;  /* 0x00000000ff037424 */ /* 0x000fc800078e00ff */
[----:B------:R-:W-:Y:S05]  /*0970*/  RET.REL.NODEC R2 `(_Z22calculoCampoElectricoYPfS_fi) ;  /* 0xfffffff402a07950 */ /* 0x000fea0003c3ffff */
        .weak           $__internal_1_$__cuda_sm3x_div_rn_noftz_f32_slowpath
        .type           $__internal_1_$__cuda_sm3x_div_rn_noftz_f32_slowpath,@function
        .size           $__internal_1_$__cuda_sm3x_div_rn_noftz_f32_slowpath,(.L_x_185 - $__internal_1_$__cuda_sm3x_div_rn_noftz_f32_slowpath)
$__internal_1_$__cuda_sm3x_div_rn_noftz_f32_slowpath:
[----:B------:R-:W0:Y:S01]  /*0980*/  LDC R3, c[0x0][0x390] ;  /* 0x0000e400ff037b82 */ /* 0x000e220000000800 */
[----:B------:R-:W-:-:S04]  /*0990*/  SHF.R.U32.HI R0, RZ, 0x17, R5 ;  /* 0x00000017ff007819 */ /* 0x000fc80000011605 */
[----:B------:R-:W-:-:S03]  /*09a0*/  LOP3.LUT R7, R0, 0xff, RZ, 0xc0, !PT ;  /* 0x000000ff00077812 */ /* 0x000fc600078ec0ff */
[----:B------:R-:W1:Y:S02]  /*09b0*/  LDC R10, c[0x0][0x390] ;  /* 0x0000e400ff0a7b82 */ /* 0x000e640000000800 */
[----:B------:R-:W-:-:S05]  /*09c0*/  VIADD R13, R7, 0xffffffff ;  /* 0xffffffff070d7836 */ /* 0x000fca0000000000 */
[----:B------:R-:W-:Y:S02]  /*09d0*/  ISETP.GT.U32.AND P0, PT, R13, 0xfd, PT ;  /* 0x000000fd0d00780c */ /* 0x000fe40003f04070 */
[----:B0-----:R-:W-:-:S04]  /*09e0*/  SHF.R.U32.HI R0, RZ, 0x17, R3 ;  /* 0x00000017ff007819 */ /* 0x001fc80000011603 */
[----:B------:R-:W-:-:S05]  /*09f0*/  LOP3.LUT R6, R0, 0xff, RZ, 0xc0, !PT ;  /* 0x000000ff00067812 */ /* 0x000fca00078ec0ff */
[----:B------:R-:W-:-:S05]  /*0a00*/  VIADD R12, R6, 0xffffffff ;  /* 0xffffffff060c7836 */ /* 0x000fca0000000000 */
[----:B------:R-:W-:-:S13]  /*0a10*/  ISETP.GT.U32.OR P0, PT, R12, 0xfd, P0 ;  /* 0x000000fd0c00780c */ /* 0x000fda0000704470 */
[----:B------:R-:W-:Y:S01]  /*0a20*/  @!P0 IMAD.MOV.U32 R11, RZ, RZ, RZ ;  /* 0x000000ffff0b8224 */ /* 0x000fe200078e00ff */
[----:B-1----:R-:W-:Y:S06]  /*0a30*/  @!P0 BRA `(.L_x_18) ;  /* 0x0000000000608947 */ /* 0x002fec0003800000 */
[----:B------:R-:W-:Y:S01]  /*0a40*/  FSETP.GTU.FTZ.AND P0, PT, |R3|, +INF , PT ;  /* 0x7f8000000300780b */ /* 0x000fe20003f1c200 */
[----:B------:R-:W-:Y:S01]  /*0a50*/  IMAD.MOV.U32 R0, RZ, RZ, R5 ;  /* 0x000000ffff007224 */ /* 0x000fe200078e0005 */
[----:B------:R-:W-:-:S04]  /*0a60*/  FSETP.GTU.FTZ.AND P1, PT, |R5|, +INF , PT ;  /* 0x7f8000000500780b */ /* 0x000fc80003f3c200 */
[----:B------:R-:W-:-:S13]  /*0a70*/  PLOP3.LUT P0, PT, P0, P1, PT, 0xf8, 0x8f ;  /* 0x00000000008f781c */ /* 0x000fda0000703f70 */
[----:B------:R-:W-:Y:S05]  /*0a80*/  @P0 BRA `(.L_x_19) ;  /* 0x0000000400440947 */ /* 0x000fea0003800000 */
[----:B------:R-:W-:-:S13]  /*0a90*/  LOP3.LUT P0, RZ, R5, 0x7fffffff, R10, 0xc8, !PT ;  /* 0x7fffffff05ff7812 */ /* 0x000fda000780c80a */
[----:B------:R-:W-:Y:S05]  /*0aa0*/  @!P0 BRA `(.L_x_20) ;  /* 0x0000000400348947 */ /* 0x000fea0003800000 */
[C---:B------:R-:W-:Y:S02]  /*0ab0*/  FSETP.NEU.FTZ.AND P2, PT, |R3|.reuse, +INF , PT ;  /* 0x7f8000000300780b */ /* 0x040fe40003f5d200 */
[----:B------:R-:W-:Y:S02]  /*0ac0*/  FSETP.NEU.FTZ.AND P1, PT, |R0|, +INF , PT ;  /* 0x7f8000000000780b */ /* 0x000fe40003f3d200 */
[----:B------:R-:W-:-:S11]  /*0ad0*/  FSETP.NEU.FTZ.AND P0, PT, |R3|, +INF , PT ;  /* 0x7f8000000300780b */ /* 0x000fd60003f1d200 */
[----:B------:R-:W-:Y:S05]  /*0ae0*/  @!P1 BRA !P2, `(.L_x_20) ;  /* 0x0000000400249947 */ /* 0x000fea0005000000 */
[----:B------:R-:W-:-:S04]  /*0af0*/  LOP3.LUT P2, RZ, R10, 0x7fffffff, RZ, 0xc0, !PT ;  /* 0x7fffffff0aff7812 */ /* 0x000fc8000784c0ff */
[----:B------:R-:W-:-:S13]  /*0b00*/  PLOP3.LUT P1, PT, P1, P2, PT, 0x2f, 0xf2 ;  /* 0x0000000000f2781c */ /* 0x000fda0000f24577 */
[----:B------:R-:W-:Y:S05]  /*0b10*/  @P1 BRA `(.L_x_21) ;  /* 0x0000000400101947 */ /* 0x000fea0003800000 */
[----:B------:R-:W-:-:S04]  /*0b20*/  LOP3.LUT P1, RZ, R5, 0x7fffffff, RZ, 0xc0, !PT ;  /* 0x7fffffff05ff7812 */ /* 0x000fc8000782c0ff */
[----:B------:R-:W-:-:S13]  /*0b30*/  PLOP3.LUT P0, PT, P0, P1, PT, 0x2f, 0xf2 ;  /* 0x0000000000f2781c */ /* 0x000fda0000702577 */
[----:B------:R-:W-:Y:S05]  /*0b40*/  @P0 BRA `(.L_x_22) ;  /* 0x0000000000f80947 */ /* 0x000fea0003800000 */
[----:B------:R-:W-:Y:S02]  /*0b50*/  ISETP.GE.AND P0, PT, R12, RZ, PT ;  /* 0x000000ff0c00720c */ /* 0x000fe40003f06270 */
[----:B------:R-:W-:-:S11]  /*0b60*/  ISETP.GE.AND P1, PT, R13, RZ, PT ;  /* 0x000000ff0d00720c */ /* 0x000fd60003f26270 */
[----:B------:R-:W-:Y:S02]  /*0b70*/  @P0 IMAD.MOV.U32 R11, RZ, RZ, RZ ;  /* 0x000000ffff0b0224 */ /* 0x000fe400078e00ff */
[----:B------:R-:W-:Y:S01]  /*0b80*/  @!P0 FFMA R10, R3, 1.84467440737095516160e+19, RZ ;  /* 0x5f800000030a8823 */ /* 0x000fe200000000ff */
[----:B------:R-:W-:Y:S02]  /*0b90*/  @!P0 IMAD.MOV.U32 R11, RZ, RZ, -0x40 ;  /* 0xffffffc0ff0b8424 */ /* 0x000fe400078e00ff */
[----:B------:R-:W-:Y:S02]  /*0ba0*/  @!P1 FFMA R5, R0, 1.84467440737095516160e+19, RZ ;  /* 0x5f80000000059823 */ /* 0x000fe400000000ff */
[----:B------:R-:W-:-:S07]  /*0bb0*/  @!P1 VIADD R11, R11, 0x40 ;  /* 0x000000400b0b9836 */ /* 0x000fce0000000000 */
.L_x_18:
[----:B------:R-:W-:Y:S01]  /*0bc0*/  LEA R0, R7, 0xc0800000, 0x17 ;  /* 0xc080000007007811 */ /* 0x000fe200078eb8ff */
[----:B------:R-:W-:-:S04]  /*0bd0*/  VIADD R6, R6, 0xffffff81 ;  /* 0xffffff8106067836 */ /* 0x000fc80000000000 */
[----:B------:R-:W-:Y:S02]  /*0be0*/  IMAD.IADD R5, R5, 0x1, -R0 ;  /* 0x0000000105057824 */ /* 0x000fe400078e0a00 */
[C---:B------:R-:W-:Y:S01]  /*0bf0*/  IMAD R0, R6.reuse, -0x800000, R10 ;  /* 0xff80000006007824 */ /* 0x040fe200078e020a */
[----:B------:R-:W-:Y:S01]  /*0c00*/  IADD3 R6, PT, PT, R6, 0x7f, -R7 ;  /* 0x0000007f06067810 */ /* 0x000fe20007ffe807 */
[----:B------:R-:W0:Y:S01]  /*0c10*/  MUFU.RCP R3, R5 ;  /* 0x0000000500037308 */ /* 0x000e220000001000 */
[----:B------:R-:W-:-:S03]  /*0c20*/  FADD.FTZ R13, -R5, -RZ ;  /* 0x800000ff050d7221 */ /* 0x000fc60000010100 */
[----:B------:R-:W-:Y:S02]  /*0c30*/  IMAD.IADD R6, R6, 0x1, R11 ;  /* 0x0000000106067824 */ /* 0x000fe400078e020b */
[----:B0-----:R-:W-:-:S04]  /*0c40*/  FFMA R12, R3, R13, 1 ;  /* 0x3f800000030c7423 */ /* 0x001fc8000000000d */
[----:B------:R-:W-:-:S04]  /*0c50*/  FFMA R12, R3, R12, R3 ;  /* 0x0000000c030c7223 */ /* 0x000fc80000000003 */
[----:B------:R-:W-:-:S04]  /*0c60*/  FFMA R3, R0, R12, RZ ;  /* 0x0000000c00037223 */ /* 0x000fc800000000ff */
[----:B------:R-:W-:-:S04]  /*0c70*/  FFMA R10, R13, R3, R0 ;  /* 0x000000030d0a7223 */ /* 0x000fc80000000000 */
[----:B------:R-:W-:-:S04]  /*0c80*/  FFMA R15, R12, R10, R3 ;  /* 0x0000000a0c0f7223 */ /* 0x000fc80000000003 */
[----:B------:R-:W-:-:S04]  /*0c90*/  FFMA R10, R13, R15, R0 ;  /* 0x0000000f0d0a7223 */ /* 0x000fc80000000000 */
[----:B------:R-:W-:-:S05]  /*0ca0*/  FFMA R0, R12, R10, R15 ;  /* 0x0000000a0c007223 */ /* 0x000fca000000000f */
[----:B------:R-:W-:-:S04]  /*0cb0*/  SHF.R.U32.HI R3, RZ, 0x17, R0 ;  /* 0x00000017ff037819 */ /* 0x000fc80000011600 */
[----:B------:R-:W-:-:S05]  /*0cc0*/  LOP3.LUT R3, R3, 0xff, RZ, 0xc0, !PT ;  /* 0x000000ff03037812 */ /* 0x000fca00078ec0ff */
[----:B------:R-:W-:-:S04]  /*0cd0*/  IMAD.IADD R7, R3, 0x1, R6 ;  /* 0x0000000103077824 */ /* 0x000fc800078e0206 */
[----:B------:R-:W-:-:S05]  /*0ce0*/  VIADD R3, R7, 0xffffffff ;  /* 0xffffffff07037836 */ /* 0x000fca0000000000 */
[----:B------:R-:W-:-:S13]  /*0cf0*/  ISETP.GE.U32.AND P0, PT, R3, 0xfe, PT ;  /* 0x000000fe0300780c */ /* 0x000fda0003f06070 */
[----:B------:R-:W-:Y:S05]  /*0d00*/  @!P0 BRA `(.L_x_23) ;  /* 0x0000000000808947 */ /* 0x000fea0003800000 */
[----:B------:R-:W-:-:S13]  /*0d10*/  ISETP.GT.AND P0, PT, R7, 0xfe, PT ;  /* 0x000000fe0700780c */ /* 0x000fda0003f04270 */
[----:B------:R-:W-:Y:S05]  /*0d20*/  @P0 BRA `(.L_x_24) ;  /* 0x00000000006c0947 */ /* 0x000fea0003800000 */
[----:B------:R-:W-:-:S13]  /*0d30*/  ISETP.GE.AND P0, PT, R7, 0x1, PT ;  /* 0x000000010700780c */ /* 0x000fda0003f06270 */
[----:B------:R-:W-:Y:S05]  /*0d40*/  @P0 BRA `(.L_x_25) ;  /* 0x0000000000980947 */ /* 0x000fea0003800000 */
[----:B------:R-:W-:Y:S02]  /*0d50*/  ISETP.GE.AND P0, PT, R7, -0x18, PT ;  /* 0xffffffe80700780c */ /* 0x000fe40003f06270 */
[----:B------:R-:W-:-:S11]  /*0d60*/  LOP3.LUT R0, R0, 0x80000000, RZ, 0xc0, !PT ;  /* 0x8000000000007812 */ /* 0x000fd600078ec0ff */
[----:B------:R-:W-:Y:S05]  /*0d70*/  @!P0 BRA `(.L_x_25) ;  /* 0x00000000008c8947 */ /* 0x000fea0003800000 */
[CCC-:B------:R-:W-:Y:S01]  /*0d80*/  FFMA.RZ R3, R12.reuse, R10.reuse, R15.reuse ;  /* 0x0000000a0c037223 */ /* 0x1c0fe2000000c00f */
[CCC-:B------:R-:W-:Y:S01]  /*0d90*/  FFMA.RM R6, R12.reuse, R10.reuse, R15.reuse ;  /* 0x0000000a0c067223 */ /* 0x1c0fe2000000400f */
[C---:B------:R-:W-:Y:S02]  /*0da0*/  ISETP.NE.AND P2, PT, R7.reuse, RZ, PT ;  /* 0x000000ff0700720c */ /* 0x040fe40003f45270 */
[----:B------:R-:W-:Y:S02]  /*0db0*/  ISETP.NE.AND P1, PT, R7, RZ, PT ;  /* 0x000000ff0700720c */ /* 0x000fe40003f25270 */
[----:B------:R-:W-:Y:S01]  /*0dc0*/  LOP3.LUT R5, R3, 0x7fffff, RZ, 0xc0, !PT ;  /* 0x007fffff03057812 */ /* 0x000fe200078ec0ff */
[----:B------:R-:W-:Y:S01]  /*0dd0*/  FFMA.RP R3, R12, R10, R15 ;  /* 0x0000000a0c037223 */ /* 0x000fe2000000800f */
[----:B------:R-:W-:Y:S02]  /*0de0*/  VIADD R10, R7, 0x20 ;  /* 0x00000020070a7836 */ /* 0x000fe40000000000 */
[----:B------:R-:W-:Y:S01]  /*0df0*/  LOP3.LUT R5, R5, 0x800000, RZ, 0xfc, !PT ;  /* 0x0080000005057812 */ /* 0x000fe200078efcff */
[----:B------:R-:W-:Y:S01]  /*0e00*/  IMAD.MOV R7, RZ, RZ, -R7 ;  /* 0x000000ffff077224 */ /* 0x000fe200078e0a07 */
[----:B------:R-:W-:-:S02]  /*0e10*/  FSETP.NEU.FTZ.AND P0, PT, R3, R6, PT ;  /* 0x000000060300720b */ /* 0x000fc40003f1d000 */
[----:B------:R-:W-:Y:S02]  /*0e20*/  SHF.L.U32 R10, R5, R10, RZ ;  /* 0x0000000a050a7219 */ /* 0x000fe400000006ff */
[----:B------:R-:W-:Y:S02]  /*0e30*/  SEL R6, R7, RZ, P2 ;  /* 0x000000ff07067207 */ /* 0x000fe40001000000 */
[----:B------:R-:W-:Y:S02]  /*0e40*/  ISETP.NE.AND P1, PT, R10, RZ, P1 ;  /* 0x000000ff0a00720c */ /* 0x000fe40000f25270 */
[----:B------:R-:W-:Y:S02]  /*0e50*/  SHF.R.U32.HI R6, RZ, R6, R5 ;  /* 0x00000006ff067219 */ /* 0x000fe40000011605 */
[----:B------:R-:W-:Y:S02]  /*0e60*/  PLOP3.LUT P0, PT, P0, P1, PT, 0xf8, 0x8f ;  /* 0x00000000008f781c */ /* 0x000fe40000703f70 */
[----:B------:R-:W-:-:S02]  /*0e70*/  SHF.R.U32.HI R10, RZ, 0x1, R6 ;  /* 0x00000001ff0a7819 */ /* 0x000fc40000011606 */
[----:B------:R-:W-:-:S04]  /*0e80*/  SEL R3, RZ, 0x1, !P0 ;  /* 0x00000001ff037807 */ /* 0x000fc80004000000 */
[----:B------:R-:W-:-:S04]  /*0e90*/  LOP3.LUT R3, R3, 0x1, R10, 0xf8, !PT ;  /* 0x0000000103037812 */ /* 0x000fc800078ef80a */
[----:B------:R-:W-:-:S05]  /*0ea0*/  LOP3.LUT R3, R3, R6, RZ, 0xc0, !PT ;  /* 0x0000000603037212 */ /* 0x000fca00078ec0ff */
[----:B------:R-:W-:-:S05]  /*0eb0*/  IMAD.IADD R3, R10, 0x1, R3 ;  /* 0x000000010a037824 */ /* 0x000fca00078e0203 */
[----:B------:R-:W-:Y:S01]  /*0ec0*/  LOP3.LUT R0, R3, R0, RZ, 0xfc, !PT ;  /* 0x0000000003007212 */ /* 0x000fe200078efcff */
[----:B------:R-:W-:Y:S06]  /*0ed0*/  BRA `(.L_x_25) ;  /* 0x0000000000347947 */ /* 0x000fec0003800000 */
.L_x_24:
[----:B------:R-:W-:-:S04]  /*0ee0*/  LOP3.LUT R0, R0, 0x80000000, RZ, 0xc0, !PT ;  /* 0x8000000000007812 */ /* 0x000fc800078ec0ff */
[----:B------:R-:W-:Y:S01]  /*0ef0*/  LOP3.LUT R0, R0, 0x7f800000, RZ, 0xfc, !PT ;  /* 0x7f80000000007812 */ /* 0x000fe200078efcff */
[----:B------:R-:W-:Y:S06]  /*0f00*/  BRA `(.L_x_25) ;  /* 0x0000000000287947 */ /* 0x000fec0003800000 */
.L_x_23:
[----:B------:R-:W-:Y:S01]  /*0f10*/  IMAD R0, R6, 0x800000, R0 ;  /* 0x0080000006007824 */ /* 0x000fe200078e0200 */
[----:B------:R-:W-:Y:S06]  /*0f20*/  BRA `(.L_x_25) ;  /* 0x0000000000207947 */ /* 0x000fec0003800000 */
.L_x_22:
[----:B------:R-:W-:-:S04]  /*0f30*/  LOP3.LUT R0, R5, 0x80000000, R10, 0x48, !PT ;  /* 0x8000000005007812 */ /* 0x000fc800078e480a */
[----:B------:R-:W-:Y:S01]  /*0f40*/  LOP3.LUT R0, R0, 0x7f800000, RZ, 0xfc, !PT ;  /* 0x7f80000000007812 */ /* 0x000fe200078efcff */
[----:B------:R-:W-:Y:S06]  /*0f50*/  BRA `(.L_x_25) ;  /* 0x0000000000147947 */ /* 0x000fec0003800000 */
.L_x_21:
[----:B------:R-:W-:Y:S01]  /*0f60*/  LOP3.LUT R0, R5, 0x80000000, R10, 0x48, !PT ;  /* 0x8000000005007812 */ /* 0x000fe200078e480a */
[----:B------:R-:W-:Y:S06]  /*0f70*/  BRA `(.L_x_25) ;  /* 0x00000000000c7947 */ /* 0x000fec0003800000 */
.L_x_20:
[----:B------:R-:W0:Y:S01]  /*0f80*/  MUFU.RSQ R0, -QNAN ;  /* 0xffc0000000007908 */ /* 0x000e220000001400 */
[----:B------:R-:W-:Y:S05]  /*0f90*/  BRA `(.L_x_25) ;  /* 0x0000000000047947 */ /* 0x000fea0003800000 */
.L_x_19:
[----:B------:R-:W-:-:S07]  /*0fa0*/  FADD.FTZ R0, R0, R3 ;  /* 0x0000000300007221 */ /* 0x000fce0000010000 */
.L_x_25:
[----:B------:R-:W-:-:S04]  /*0fb0*/  IMAD.MOV.U32 R3, RZ, RZ, 0x0 ;  /* 0x00000000ff037424 */ /* 0x000fc800078e00ff */
[----:B0-----:R-:W-:Y:S05]  /*0fc0*/  RET.REL.NODEC R2 `(_Z22calculoCampoElectricoYPfS_fi) ;  /* 0xfffffff0020c7950 */ /* 0x001fea0003c3ffff */
.L_x_26:
        /* <DEDUP_REMOVED lines=11> */
.L_x_185:


//--------------------- .text._Z22calculoCampoElectricoXPfS_fi --------------------------
	.section	.text._Z22calculoCampoElectricoXPfS_fi,"ax",@progbits
	.align	128
        .global         _Z22calculoCampoElectricoXPfS_fi
        .type           _Z22calculoCampoElectricoXPfS_fi,@function
        .size           _Z22calculoCampoElectricoXPfS_fi,(.L_x_187 - _Z22calculoCampoElectricoXPfS_fi)
        .other          _Z22calculoCampoElectricoXPfS_fi,@"STO_CUDA_ENTRY STV_DEFAULT"
_Z22calculoCampoElectricoXPfS_fi:
.text._Z22calculoCampoElectricoXPfS_fi:
[----:B------:R-:W-:Y:S01]  /*0000*/  LDC R1, c[0x0][0x37c] ;  /* 0x0000df00ff017b82 */ /* 0x000fe20000000800 */
[----:B------:R-:W0:Y:S07]  /*0010*/  S2R R3, SR_TID.Y ;  /* 0x0000000000037919 */ /* 0x000e2e0000002200 */
[----:B------:R-:W1:Y:S01]  /*0020*/  LDC R5, c[0x0][0x360] ;  /* 0x0000d800ff057b82 */ /* 0x000e620000000800 */
[----:B------:R-:W2:Y:S01]  /*0030*/  LDCU UR7, c[0x0][0x394] ;  /* 0x00007280ff0777ac */ /* 0x000ea20008000800 */
[----:B------:R-:W1:Y:S06]  /*0040*/  S2R R0, SR_TID.X ;  /* 0x0000000000007919 */ /* 0x000e6c0000002100 */
[----:B------:R-:W0:Y:S08]  /*0050*/  S2UR UR6, SR_CTAID.Y ;  /* 0x00000000000679c3 */ /* 0x000e300000002600 */
[----:B------:R-:W0:Y:S01]  /*0060*/  LDC R4, c[0x0][0x364] ;  /* 0x0000d900ff047b82 */ /* 0x000e220000000800 */
[----:B--2---:R-:W-:-:S07]  /*0070*/  UIADD3 UR4, UPT, UPT, UR7, -0x2, URZ ;  /* 0xfffffffe07047890 */ /* 0x004fce000fffe0ff */
[----:B------:R-:W1:Y:S01]  /*0080*/  S2UR UR5, SR_CTAID.X ;  /* 0x00000000000579c3 */ /* 0x000e620000002500 */
[----:B0-----:R-:W-:-:S05]  /*0090*/  IMAD R4, R4, UR6, R3 ;  /* 0x0000000604047c24 */ /* 0x001fca000f8e0203 */
[----:B------:R-:W-:Y:S01]  /*00a0*/  ISETP.GE.AND P0, PT, R4, UR4, PT ;  /* 0x0000000404007c0c */ /* 0x000fe2000bf06270 */
[----:B-1----:R-:W-:-:S05]  /*00b0*/  IMAD R5, R5, UR5, R0 ;  /* 0x0000000505057c24 */ /* 0x002fca000f8e0200 */
[----:B------:R-:W-:-:S13]  /*00c0*/  ISETP.GE.OR P0, PT, R5, UR7, P0 ;  /* 0x0000000705007c0c */ /* 0x000fda0008706670 */
[----:B------:R-:W-:Y:S05]  /*00d0*/  @P0 EXIT ;  /* 0x000000000000094d */ /* 0x000fea0003800000 */
[----:B------:R-:W0:Y:S01]  /*00e0*/  LDC.64 R2, c[0x0][0x380] ;  /* 0x0000e000ff027b82 */ /* 0x000e220000000a00 */
[----:B------:R-:W1:Y:S01]  /*00f0*/  LDCU.64 UR4, c[0x0][0x358] ;  /* 0x00006b00ff0477ac */ /* 0x000e620008000a00 */
[----:B------:R-:W-:Y:S01]  /*0100*/  I2FP.F32.S32 R10, UR7 ;  /* 0x00000007000a7c45 */ /* 0x000fe20008201400 */
[----:B------:R-:W2:Y:S01]  /*0110*/  LDCU UR6, c[0x0][0x390] ;  /* 0x00007200ff0677ac */ /* 0x000ea20008000800 */
[----:B0-----:R-:W-:-:S05]  /*0120*/  IMAD.WIDE.U32 R2, R4, 0x4, R2 ;  /* 0x0000000404027825 */ /* 0x001fca00078e0002 */
[----:B-1----:R-:W3:Y:S04]  /*0130*/  LDG.E R6, desc[UR4][R2.64+-0x4] ;  /* 0xfffffc0402067981 */ /* 0x002ee8000c1e1900 */
[----:B------:R-:W3:Y:S01]  /*0140*/  LDG.E R7, desc[UR4][R2.64+0x4] ;  /* 0x0000040402077981 */ /* 0x000ee2000c1e1900 */
[----:B------:R-:W0:Y:S01]  /*0150*/  MUFU.RCP R9, R10 ;  /* 0x0000000a00097308 */ /* 0x000e220000001000 */
[----:B--2---:R-:W-:-:S07]  /*0160*/  IMAD.U32 R11, RZ, RZ, UR6 ;  /* 0x00000006ff0b7e24 */ /* 0x004fce000f8e00ff */
[----:B------:R-:W1:Y:S01]  /*0170*/  FCHK P0, R11, R10 ;  /* 0x0000000a0b007302 */ /* 0x000e620000000000 */
[----:B0-----:R-:W-:-:S04]  /*0180*/  FFMA R0, -R10, R9, 1 ;  /* 0x3f8000000a007423 */ /* 0x001fc80000000109 */
[----:B------:R-:W-:Y:S01]  /*0190*/  FFMA R0, R9, R0, R9 ;  /* 0x0000000009007223 */ /* 0x000fe20000000009 */
[----:B---3--:R-:W-:-:S03]  /*01a0*/  FADD R6, R6, -R7 ;  /* 0x8000000706067221 */ /* 0x008fc60000000000 */
[----:B------:R-:W-:Y:S01]  /*01b0*/  FFMA R7, R0, UR6, RZ ;  /* 0x0000000600077c23 */ /* 0x000fe200080000ff */
[----:B------:R0:W2:Y:S03]  /*01c0*/  F2F.F64.F32 R8, R6 ;  /* 0x0000000600087310 */ /* 0x0000a60000201800 */
[----:B------:R-:W-:-:S04]  /*01d0*/  FFMA R2, -R10, R7, UR6 ;  /* 0x000000060a027e23 */ /* 0x000fc80008000107 */
[----:B------:R-:W-:Y:S01]  /*01e0*/  FFMA R0, R0, R2, R7 ;  /* 0x0000000200007223 */ /* 0x000fe20000000007 */
[----:B-1----:R-:W-:Y:S06]  /*01f0*/  @!P0 BRA `(.L_x_27) ;  /* 0x0000000000088947 */ /* 0x002fec0003800000 */
[----:B------:R-:W-:-:S07]  /*0200*/  MOV R2, 0x220 ;  /* 0x0000022000027802 */ /* 0x000fce0000000f00 */
[----:B0-2---:R-:W-:Y:S05]  /*0210*/  CALL.REL.NOINC `($__internal_3_$__cuda_sm3x_div_rn_noftz_f32_slowpath) ;  /* 0x0000000400e47944 */ /* 0x005fea0003c00000 */
.L_x_27:
[----:B0-----:R-:W0:Y:S01]  /*0220*/  F2F.F64.F32 R6, R0 ;  /* 0x0000000000067310 */ /* 0x001e220000201800 */
[----:B------:R-:W-:Y:S01]  /*0230*/  IMAD.MOV.U32 R2, RZ, RZ, 0x1 ;  /* 0x00000001ff027424 */ /* 0x000fe200078e00ff */
[----:B--2---:R-:W-:Y:S01]  /*0240*/  FSETP.GEU.AND P1, PT, |R9|, 6.5827683646048100446e-37, PT ;  /* 0x036000000900780b */ /* 0x004fe20003f2e200 */
[----:B------:R-:W-:Y:S01]  /*0250*/  BSSY.RECONVERGENT B0, `(.L_x_28) ;  /* 0x0000012000007945 */ /* 0x000fe20003800200 */
[----:B0-----:R-:W-:-:S06]  /*0260*/  DADD R6, R6, R6 ;  /* 0x0000000006067229 */ /* 0x001fcc0000000006 */
        /* <DEDUP_REMOVED lines=13> */
[----:B------:R-:W-:Y:S05]  /*0340*/  CALL.REL.NOINC `($__internal_2_$__cuda_sm20_div_rn_f64_full) ;  /* 0x0000000000287944 */ /* 0x000fea0003c00000 */
[----:B------:R-:W-:Y:S02]  /*0350*/  IMAD.MOV.U32 R2, RZ, RZ, R12 ;  /* 0x000000ffff027224 */ /* 0x000fe400078e000c */
[----:B------:R-:W-:-:S07]  /*0360*/  IMAD.MOV.U32 R3, RZ, RZ, R13 ;  /* 0x000000ffff037224 */ /* 0x000fce00078e000d */
.L_x_29:
[----:B------:R-:W-:Y:S05]  /*0370*/  BSYNC.RECONVERGENT B0 ;  /* 0x0000000000007941 */ /* 0x000fea0003800200 */
.L_x_28:
[----:B------:R-:W0:Y:S01]  /*0380*/  LDC.64 R6, c[0x0][0x388] ;  /* 0x0000e200ff067b82 */ /* 0x000e220000000a00 */
[----:B------:R-:W1:Y:S01]  /*0390*/  LDCU UR6, c[0x0][0x394] ;  /* 0x00007280ff0677ac */ /* 0x000e620008000800 */
[----:B------:R-:W2:Y:S01]  /*03a0*/  F2F.F32.F64 R3, R2 ;  /* 0x0000000200037310 */ /* 0x000ea20000301000 */
[----:B-1----:R-:W-:-:S04]  /*03b0*/  IMAD R5, R5, UR6, R4 ;  /* 0x0000000605057c24 */ /* 0x002fc8000f8e0204 */
[----:B0-----:R-:W-:-:S05]  /*03c0*/  IMAD.WIDE R4, R5, 0x4, R6 ;  /* 0x0000000405047825 */ /* 0x001fca00078e0206 */
[----:B--2---:R-:W-:Y:S01]  /*03d0*/  STG.E desc[UR4][R4.64], R3 ;  /* 0x0000000304007986 */ /* 0x004fe2000c101904 */
[----:B------:R-:W-:Y:S05]  /*03e0*/  EXIT ;  /* 0x000000000000794d */ /* 0x000fea0003800000 */
        .weak           $__internal_2_$__cuda_sm20_div_rn_f64_full
        .type           $__internal_2_$__cuda_sm20_div_rn_f64_full,@function
        .size           $__internal_2_$__cuda_sm20_div_rn_f64_full,($__internal_3_$__cuda_sm3x_div_rn_noftz_f32_slowpath - $__internal_2_$__cuda_sm20_div_rn_f64_full)
$__internal_2_$__cuda_sm20_div_rn_f64_full:
[C---:B------:R-:W-:Y:S01]  /*03f0*/  FSETP.GEU.AND P0, PT, |R7|.reuse, 1.469367938527859385e-39, PT ;  /* 0x001000000700780b */ /* 0x040fe20003f0e200 */
[----:B------:R-:W-:Y:S01]  /*0400*/  IMAD.MOV.U32 R10, RZ, RZ, 0x1 ;  /* 0x00000001ff0a7424 */ /* 0x000fe200078e00ff */
[----:B------:R-:W-:Y:S01]  /*0410*/  LOP3.LUT R2, R7, 0x800fffff, RZ, 0xc0, !PT ;  /* 0x800fffff07027812 */ /* 0x000fe200078ec0ff */
[----:B------:R-:W-:Y:S01]  /*0420*/  BSSY.RECONVERGENT B1, `(.L_x_30) ;  /* 0x0000055000017945 */ /* 0x000fe20003800200 */
[C---:B------:R-:W-:Y:S02]  /*0430*/  FSETP.GEU.AND P2, PT, |R9|.reuse, 1.469367938527859385e-39, PT ;  /* 0x001000000900780b */ /* 0x040fe40003f4e200 */
[----:B------:R-:W-:Y:S01]  /*0440*/  LOP3.LUT R3, R2, 0x3ff00000, RZ, 0xfc, !PT ;  /* 0x3ff0000002037812 */ /* 0x000fe200078efcff */
[----:B------:R-:W-:Y:S01]  /*0450*/  IMAD.MOV.U32 R2, RZ, RZ, R6 ;  /* 0x000000ffff027224 */ /* 0x000fe200078e0006 */
[----:B------:R-:W-:-:S05]  /*0460*/  LOP3.LUT R12, R9, 0x7ff00000, RZ, 0xc0, !PT ;  /* 0x7ff00000090c7812 */ /* 0x000fca00078ec0ff */
[----:B------:R-:W-:-:S04]  /*0470*/  @!P0 DMUL R2, R6, 8.98846567431157953865e+307 ;  /* 0x7fe0000006028828 */ /* 0x000fc80000000000 */
        /* <DEDUP_REMOVED lines=9> */
[----:B------:R-:W-:Y:S01]  /*0510*/  DFMA R16, R14, R14, R14 ;  /* 0x0000000e0e10722b */ /* 0x000fe2000000000e */
[----:B------:R-:W-:-:S04]  /*0520*/  LOP3.LUT R15, R7, 0x7ff00000, RZ, 0xc0, !PT ;  /* 0x7ff00000070f7812 */ /* 0x000fc800078ec0ff */
[----:B------:R-:W-:-:S03]  /*0530*/  ISETP.GE.U32.AND P1, PT, R12, R15, PT ;  /* 0x0000000f0c00720c */ /* 0x000fc60003f26070 */
        /* <DEDUP_REMOVED lines=46> */
.L_x_31:
        /* <DEDUP_REMOVED lines=16> */
.L_x_34:
[----:B------:R-:W-:Y:S01]  /*0920*/  LOP3.LUT R13, R7, 0x80000, RZ, 0xfc, !PT ;  /* 0x00080000070d7812 */ /* 0x000fe200078efcff */
[----:B------:R-:W-:Y:S01]  /*0930*/  IMAD.MOV.U32 R12, RZ, RZ, R6 ;  /* 0x000000ffff0c7224 */ /* 0x000fe200078e0006 */
[----:B------:R-:W-:Y:S06]  /*0940*/  BRA `(.L_x_32) ;  /* 0x0000000000087947 */ /* 0x000fec0003800000 */
.L_x_33:
[----:B------:R-:W-:Y:S01]  /*0950*/  LOP3.LUT R13, R9, 0x80000, RZ, 0xfc, !PT ;  /* 0x00080000090d7812 */ /* 0x000fe200078efcff */
[----:B------:R-:W-:-:S07]  /*0960*/  IMAD.MOV.U32 R12, RZ, RZ, R8 ;  /* 0x000000ffff0c7224 */ /* 0x000fce00078e0008 */
.L_x_32:
[----:B------:R-:W-:Y:S05]  /*0970*/  BSYNC.RECONVERGENT B1 ;  /* 0x0000000000017941 */ /* 0x000fea0003800200 */
.L_x_30:
[----:B------:R-:W-:Y:S02]  /*0980*/  IMAD.MOV.U32 R2, RZ, RZ, R0 ;  /* 0x000000ffff027224 */ /* 0x000fe400078e0000 */
[----:B------:R-:W-:-:S04]  /*0990*/  IMAD.MOV.U32 R3, RZ, RZ, 0x0 ;  /* 0x00000000ff037424 */ /* 0x000fc800078e00ff */
[----:B------:R-:W-:Y:S05]  /*09a0*/  RET.REL.NODEC R2 `(_Z22calculoCampoElectricoXPfS_fi) ;  /* 0xfffffff402947950 */ /* 0x000fea0003c3ffff */
        .weak           $__internal_3_$__cuda_sm3x_div_rn_noftz_f32_slowpath
        .type           $__internal_3_$__cuda_sm3x_div_rn_noftz_f32_slowpath,@function
        .size           $__internal_3_$__cuda_sm3x_div_rn_noftz_f32_slowpath,(.L_x_187 - $__internal_3_$__cuda_sm3x_div_rn_noftz_f32_slowpath)
$__internal_3_$__cuda_sm3x_div_rn_noftz_f32_slowpath:
        /* <DEDUP_REMOVED lines=36> */
.L_x_35:
        /* <DEDUP_REMOVED lines=29> */
[-CC-:B------:R-:W-:Y:S01]  /*0dc0*/  FFMA.RM R6, R17, R13.reuse, R10.reuse ;  /* 0x0000000d11067223 */ /* 0x180fe2000000400a */
        /* <DEDUP_REMOVED lines=20> */
.L_x_41:
[----:B------:R-:W-:-:S04]  /*0f10*/  LOP3.LUT R0, R0, 0x80000000, RZ, 0xc0, !PT ;  /* 0x8000000000007812 */ /* 0x000fc800078ec0ff */
[----:B------:R-:W-:Y:S01]  /*0f20*/  LOP3.LUT R0, R0, 0x7f800000, RZ, 0xfc, !PT ;  /* 0x7f80000000007812 */ /* 0x000fe200078efcff */
[----:B------:R-:W-:Y:S06]  /*0f30*/  BRA `(.L_x_42) ;  /* 0x0000000000287947 */ /* 0x000fec0003800000 */
.L_x_40:
[----:B------:R-:W-:Y:S01]  /*0f40*/  IMAD R0, R7, 0x800000, R0 ;  /* 0x0080000007007824 */ /* 0x000fe200078e0200 */
[----:B------:R-:W-:Y:S06]  /*0f50*/  BRA `(.L_x_42) ;  /* 0x0000000000207947 */ /* 0x000fec0003800000 */
.L_x_39:
[----:B------:R-:W-:-:S04]  /*0f60*/  LOP3.LUT R0, R10, 0x80000000, R12, 0x48, !PT ;  /* 0x800000000a007812 */ /* 0x000fc800078e480c */
[----:B------:R-:W-:Y:S01]  /*0f70*/  LOP3.LUT R0, R0, 0x7f800000, RZ, 0xfc, !PT ;  /* 0x7f80000000007812 */ /* 0x000fe200078efcff */
[----:B------:R-:W-:Y:S06]  /*0f80*/  BRA `(.L_x_42) ;  /* 0x0000000000147947 */ /* 0x000fec0003800000 */
.L_x_38:
[----:B------:R-:W-:Y:S01]  /*0f90*/  LOP3.LUT R0, R10, 0x80000000, R12, 0x48, !PT ;  /* 0x800000000a007812 */ /* 0x000fe200078e480c */
[----:B------:R-:W-:Y:S06]  /*0fa0*/  BRA `(.L_x_42) ;  /* 0x00000000000c7947 */ /* 0x000fec0003800000 */
.L_x_37:
[----:B------:R-:W0:Y:S01]  /*0fb0*/  MUFU.RSQ R0, -QNAN ;  /* 0xffc0000000007908 */ /* 0x000e220000001400 */
[----:B------:R-:W-:Y:S05]  /*0fc0*/  BRA `(.L_x_42) ;  /* 0x0000000000047947 */ /* 0x000fea0003800000 */
.L_x_36:
[----:B------:R-:W-:-:S07]  /*0fd0*/  FADD.FTZ R0, R0, R3 ;  /* 0x0000000300007221 */ /* 0x000fce0000010000 */
.L_x_42:
[----:B------:R-:W-:-:S04]  /*0fe0*/  IMAD.MOV.U32 R3, RZ, RZ, 0x0 ;  /* 0x00000000ff037424 */ /* 0x000fc800078e00ff */
[----:B0-----:R-:W-:Y:S05]  /*0ff0*/  RET.REL.NODEC R2 `(_Z22calculoCampoElectricoXPfS_fi) ;  /* 0xfffffff002007950 */ /* 0x001fea0003c3ffff */
.L_x_43:
        /* <DEDUP_REMOVED lines=16> */
.L_x_187:


//--------------------- .text._Z14ElectricBordesPfS_S_fi --------------------------
	.section	.text._Z14ElectricBordesPfS_S_fi,"ax",@progbits
	.align	128
        .global         _Z14ElectricBordesPfS_S_fi
        .type           _Z14ElectricBordesPfS_S_fi,@function
        .size           _Z14ElectricBordesPfS_S_fi,(.L_x_189 - _Z14ElectricBordesPfS_S_fi)
        .other          _Z14ElectricBordesPfS_S_fi,@"STO_CUDA_ENTRY STV_DEFAULT"
_Z14ElectricBordesPfS_S_fi:
.text._Z14ElectricBordesPfS_S_fi:
        /* <DEDUP_REMOVED lines=10> */
[----:B------:R-:W-:-:S04]  /*00a0*/  IMAD R16, R2, UR6, RZ ;  /* 0x0000000602107c24 */ /* 0x000fc8000f8e02ff */
[C---:B------:R-:W-:Y:S02]  /*00b0*/  VIADD R3, R16.reuse, UR6 ;  /* 0x0000000610037c36 */ /* 0x040fe40008000000 */
[----:B0-----:R-:W-:-:S04]  /*00c0*/  IMAD.WIDE R10, R16, 0x4, R12 ;  /* 0x00000004100a7825 */ /* 0x001fc800078e020c */
[----:B------:R-:W-:Y:S01]  /*00d0*/  IMAD.WIDE R12, R3, 0x4, R12 ;  /* 0x00000004030c7825 */ /* 0x000fe200078e020c */
[----:B-1----:R-:W2:Y:S04]  /*00e0*/  LDG.E R4, desc[UR4][R10.64+0x4] ;  /* 0x000004040a047981 */ /* 0x002ea8000c1e1900 */
[----:B------:R-:W2:Y:S01]  /*00f0*/  LDG.E R3, desc[UR4][R12.64+-0x4] ;  /* 0xfffffc040c037981 */ /* 0x000ea2000c1e1900 */
[----:B------:R-:W-:Y:S01]  /*0100*/  I2FP.F32.S32 R9, UR6 ;  /* 0x0000000600097c45 */ /* 0x000fe20008201400 */
[----:B------:R-:W0:Y:S03]  /*0110*/  LDCU UR6, c[0x0][0x398] ;  /* 0x00007300ff0677ac */ /* 0x000e260008000800 */
[----:B------:R-:W1:Y:S01]  /*0120*/  MUFU.RCP R0, R9 ;  /* 0x0000000900007308 */ /* 0x000e620000001000 */
[----:B0-----:R-:W-:-:S02]  /*0130*/  IMAD.U32 R8, RZ, RZ, UR6 ;  /* 0x00000006ff087e24 */ /* 0x001fc4000f8e00ff */
[----:B-1----:R-:W-:-:S05]  /*0140*/  FFMA R5, -R9, R0, 1 ;  /* 0x3f80000009057423 */ /* 0x002fca0000000100 */
[----:B------:R-:W0:Y:S01]  /*0150*/  FCHK P0, R8, R9 ;  /* 0x0000000908007302 */ /* 0x000e220000000000 */
[----:B------:R-:W-:Y:S01]  /*0160*/  FFMA R0, R0, R5, R0 ;  /* 0x0000000500007223 */ /* 0x000fe20000000000 */
[----:B--2---:R-:W-:-:S03]  /*0170*/  FADD R3, R3, -R4 ;  /* 0x8000000403037221 */ /* 0x004fc60000000000 */
[----:B------:R-:W-:-:S03]  /*0180*/  FFMA R4, R0, UR6, RZ ;  /* 0x0000000600047c23 */ /* 0x000fc600080000ff */
[----:B------:R1:W2:Y:S01]  /*0190*/  F2F.F64.F32 R6, R3 ;  /* 0x0000000300067310 */ /* 0x0002a20000201800 */
[----:B------:R-:W-:-:S04]  /*01a0*/  FFMA R5, -R9, R4, UR6 ;  /* 0x0000000609057e23 */ /* 0x000fc80008000104 */
[----:B------:R-:W-:Y:S01]  /*01b0*/  FFMA R0, R0, R5, R4 ;  /* 0x0000000500007223 */ /* 0x000fe20000000004 */
[----:B0-----:R-:W-:Y:S06]  /*01c0*/  @!P0 BRA `(.L_x_44) ;  /* 0x0000000000088947 */ /* 0x001fec0003800000 */
[----:B------:R-:W-:-:S07]  /*01d0*/  MOV R4, 0x1f0 ;  /* 0x000001f000047802 */ /* 0x000fce0000000f00 */
[----:B-12---:R-:W-:Y:S05]  /*01e0*/  CALL.REL.NOINC `($__internal_5_$__cuda_sm3x_div_rn_noftz_f32_slowpath) ;  /* 0x0000000c00787944 */ /* 0x006fea0003c00000 */
.L_x_44:
[----:B------:R-:W0:Y:S01]  /*01f0*/  F2F.F64.F32 R14, R0 ;  /* 0x00000000000e7310 */ /* 0x000e220000201800 */
        /* <DEDUP_REMOVED lines=16> */
[----:B------:R-:W-:Y:S01]  /*0300*/  IMAD.MOV.U32 R22, RZ, RZ, R6 ;  /* 0x000000ffff167224 */ /* 0x000fe200078e0006 */
[----:B------:R-:W-:Y:S01]  /*0310*/  MOV R0, 0x360 ;  /* 0x0000036000007802 */ /* 0x000fe20000000f00 */
[----:B------:R-:W-:Y:S02]  /*0320*/  IMAD.MOV.U32 R23, RZ, RZ, R7 ;  /* 0x000000ffff177224 */ /* 0x000fe400078e0007 */
[----:B------:R-:W-:Y:S02]  /*0330*/  IMAD.MOV.U32 R20, RZ, RZ, R14 ;  /* 0x000000ffff147224 */ /* 0x000fe400078e000e */
[----:B------:R-:W-:-:S07]  /*0340*/  IMAD.MOV.U32 R21, RZ, RZ, R15 ;  /* 0x000000ffff157224 */ /* 0x000fce00078e000f */
[----:B-1----:R-:W-:Y:S05]  /*0350*/  CALL.REL.NOINC `($__internal_4_$__cuda_sm20_div_rn_f64_full) ;  /* 0x0000000400b07944 */ /* 0x002fea0003c00000 */
[----:B------:R-:W-:Y:S02]  /*0360*/  IMAD.MOV.U32 R4, RZ, RZ, R26 ;  /* 0x000000ffff047224 */ /* 0x000fe400078e001a */
[----:B------:R-:W-:-:S07]  /*0370*/  IMAD.MOV.U32 R5, RZ, RZ, R27 ;  /* 0x000000ffff057224 */ /* 0x000fce00078e001b */
.L_x_46:
[----:B------:R-:W-:Y:S05]  /*0380*/  BSYNC.RECONVERGENT B0 ;  /* 0x0000000000007941 */ /* 0x000fea0003800200 */
.L_x_45:
[----:B------:R-:W0:Y:S01]  /*0390*/  LDC.64 R6, c[0x0][0x388] ;  /* 0x0000e200ff067b82 */ /* 0x000e220000000a00 */
[----:B-1----:R-:W1:Y:S01]  /*03a0*/  F2F.F32.F64 R3, R4 ;  /* 0x0000000400037310 */ /* 0x002e620000301000 */
[----:B0-----:R-:W-:-:S05]  /*03b0*/  IMAD.WIDE R16, R16, 0x4, R6 ;  /* 0x0000000410107825 */ /* 0x001fca00078e0206 */
[----:B-1----:R0:W-:Y:S04]  /*03c0*/  STG.E desc[UR4][R16.64], R3 ;  /* 0x0000000310007986 */ /* 0x0021e8000c101904 */
[----:B------:R-:W2:Y:S04]  /*03d0*/  LDG.E R12, desc[UR4][R12.64+-0x8] ;  /* 0xfffff8040c0c7981 */ /* 0x000ea8000c1e1900 */
[----:B------:R-:W2:Y:S01]  /*03e0*/  LDG.E R11, desc[UR4][R10.64] ;  /* 0x000000040a0b7981 */ /* 0x000ea2000c1e1900 */
[----:B------:R-:W1:Y:S01]  /*03f0*/  MUFU.RCP64H R7, R15 ;  /* 0x0000000f00077308 */ /* 0x000e620000001800 */
[----:B------:R-:W-:Y:S01]  /*0400*/  IMAD.MOV.U32 R6, RZ, RZ, 0x1 ;  /* 0x00000001ff067424 */ /* 0x000fe200078e00ff */
[----:B------:R-:W-:Y:S05]  /*0410*/  BSSY.RECONVERGENT B0, `(.L_x_47) ;  /* 0x0000015000007945 */ /* 0x000fea0003800200 */
[----:B-1----:R-:W-:-:S08]  /*0420*/  DFMA R8, -R14, R6, 1 ;  /* 0x3ff000000e08742b */ /* 0x002fd00000000106 */
[----:B------:R-:W-:-:S08]  /*0430*/  DFMA R8, R8, R8, R8 ;  /* 0x000000080808722b */ /* 0x000fd00000000008 */
[----:B------:R-:W-:-:S08]  /*0440*/  DFMA R8, R6, R8, R6 ;  /* 0x000000080608722b */ /* 0x000fd00000000006 */
[----:B------:R-:W-:-:S08]  /*0450*/  DFMA R4, -R14, R8, 1 ;  /* 0x3ff000000e04742b */ /* 0x000fd00000000108 */
[----:B------:R-:W-:Y:S01]  /*0460*/  DFMA R8, R8, R4, R8 ;  /* 0x000000040808722b */ /* 0x000fe20000000008 */
[----:B--2---:R-:W-:-:S06]  /*0470*/  FADD R22, R12, -R11 ;  /* 0x8000000b0c167221 */ /* 0x004fcc0000000000 */
[----:B------:R-:W1:Y:S02]  /*0480*/  F2F.F64.F32 R22, R22 ;  /* 0x0000001600167310 */ /* 0x000e640000201800 */
[----:B-1----:R-:W-:Y:S01]  /*0490*/  DMUL R4, R8, R22 ;  /* 0x0000001608047228 */ /* 0x002fe20000000000 */
[----:B------:R-:W-:-:S07]  /*04a0*/  FSETP.GEU.AND P1, PT, |R23|, 6.5827683646048100446e-37, PT ;  /* 0x036000001700780b */ /* 0x000fce0003f2e200 */
[----:B------:R-:W-:-:S08]  /*04b0*/  DFMA R6, -R14, R4, R22 ;  /* 0x000000040e06722b */ /* 0x000fd00000000116 */
[----:B------:R-:W-:-:S10]  /*04c0*/  DFMA R4, R8, R6, R4 ;  /* 0x000000060804722b */ /* 0x000fd40000000004 */
[----:B------:R-:W-:-:S05]  /*04d0*/  FFMA R0, RZ, R15, R5 ;  /* 0x0000000fff007223 */ /* 0x000fca0000000005 */
[----:B------:R-:W-:-:S13]  /*04e0*/  FSETP.GT.AND P0, PT, |R0|, 1.469367938527859385e-39, PT ;  /* 0x001000000000780b */ /* 0x000fda0003f04200 */
[----:B0-----:R-:W-:Y:S05]  /*04f0*/  @P0 BRA P1, `(.L_x_48) ;  /* 0x0000000000180947 */ /* 0x001fea0000800000 */
[----:B------:R-:W-:Y:S01]  /*0500*/  IMAD.MOV.U32 R20, RZ, RZ, R14 ;  /* 0x000000ffff147224 */ /* 0x000fe200078e000e */
[----:B------:R-:W-:Y:S01]  /*0510*/  MOV R0, 0x540 ;  /* 0x0000054000007802 */ /* 0x000fe20000000f00 */
[----:B------:R-:W-:-:S07]  /*0520*/  IMAD.MOV.U32 R21, RZ, RZ, R15 ;  /* 0x000000ffff157224 */ /* 0x000fce00078e000f */
[----:B------:R-:W-:Y:S05]  /*0530*/  CALL.REL.NOINC `($__internal_4_$__cuda_sm20_div_rn_f64_full) ;  /* 0x0000000400387944 */ /* 0x000fea0003c00000 */
[----:B------:R-:W-:Y:S02]  /*0540*/  IMAD.MOV.U32 R4, RZ, RZ, R26 ;  /* 0x000000ffff047224 */ /* 0x000fe400078e001a */
[----:B------:R-:W-:-:S07]  /*0550*/  IMAD.MOV.U32 R5, RZ, RZ, R27 ;  /* 0x000000ffff057224 */ /* 0x000fce00078e001b */
.L_x_48:
[----:B------:R-:W-:Y:S05]  /*0560*/  BSYNC.RECONVERGENT B0 ;  /* 0x0000000000007941 */ /* 0x000fea0003800200 */
.L_x_47:
[----:B------:R-:W0:Y:S01]  /*0570*/  LDC R9, c[0x0][0x39c] ;  /* 0x0000e700ff097b82 */ /* 0x000e220000000800 */
[----:B------:R-:W1:Y:S07]  /*0580*/  F2F.F32.F64 R3, R4 ;  /* 0x0000000400037310 */ /* 0x000e6e0000301000 */
[----:B------:R-:W2:Y:S01]  /*0590*/  LDC.64 R6, c[0x0][0x380] ;  /* 0x0000e000ff067b82 */ /* 0x000ea20000000a00 */
[C---:B0-----:R-:W-:Y:S02]  /*05a0*/  VIADD R13, R9.reuse, 0xfffffffe ;  /* 0xfffffffe090d7836 */ /* 0x041fe40000000000 */
[----:B------:R-:W-:-:S04]  /*05b0*/  IMAD.WIDE R16, R9, 0x4, R16 ;  /* 0x0000000409107825 */ /* 0x000fc800078e0210 */
[----:B------:R-:W-:Y:S01]  /*05c0*/  IMAD R12, R13, R9, R2 ;  /* 0x000000090d0c7224 */ /* 0x000fe200078e0202 */
[----:B-1----:R0:W-:Y:S01]  /*05d0*/  STG.E desc[UR4][R16.64+-0x4], R3 ;  /* 0xfffffc0310007986 */ /* 0x0021e2000c101904 */
[----:B--2---:R-:W-:-:S04]  /*05e0*/  IMAD.WIDE R10, R2, 0x4, R6 ;  /* 0x00000004020a7825 */ /* 0x004fc800078e0206 */
[----:B------:R-:W-:Y:S01]  /*05f0*/  IMAD.WIDE R6, R12, 0x4, R6 ;  /* 0x000000040c067825 */ /* 0x000fe200078e0206 */
[----:B------:R-:W2:Y:S05]  /*0600*/  LDG.E R19, desc[UR4][R10.64] ;  /* 0x000000040a137981 */ /* 0x000eaa000c1e1900 */
        /* <DEDUP_REMOVED lines=9> */
[----:B--2---:R-:W-:-:S04]  /*06a0*/  FADD R19, R6, -R19 ;  /* 0x8000001306137221 */ /* 0x004fc80000000000 */
[----:B------:R-:W1:Y:S03]  /*06b0*/  F2F.F64.F32 R22, R19 ;  /* 0x0000001300167310 */ /* 0x000e660000201800 */
[----:B-1----:R-:W-:Y:S01]  /*06c0*/  DMUL R4, R8, R22 ;  /* 0x0000001608047228 */ /* 0x002fe20000000000 */
[----:B------:R-:W-:-:S07]  /*06d0*/  FSETP.GEU.AND P1, PT, |R23|, 6.5827683646048100446e-37, PT ;  /* 0x036000001700780b */ /* 0x000fce0003f2e200 */
[----:B------:R-:W-:-:S08]  /*06e0*/  DFMA R6, -R14, R4, R22 ;  /* 0x000000040e06722b */ /* 0x000fd00000000116 */
[----:B------:R-:W-:-:S10]  /*06f0*/  DFMA R4, R8, R6, R4 ;  /* 0x000000060804722b */ /* 0x000fd40000000004 */
[----:B------:R-:W-:-:S05]  /*0700*/  FFMA R0, RZ, R15, R5 ;  /* 0x0000000fff007223 */ /* 0x000fca0000000005 */
[----:B------:R-:W-:-:S13]  /*0710*/  FSETP.GT.AND P0, PT, |R0|, 1.469367938527859385e-39, PT ;  /* 0x001000000000780b */ /* 0x000fda0003f04200 */
[----:B0-----:R-:W-:Y:S05]  /*0720*/  @P0 BRA P1, `(.L_x_50) ;  /* 0x0000000000180947 */ /* 0x001fea0000800000 */
[----:B------:R-:W-:Y:S01]  /*0730*/  MOV R20, R14 ;  /* 0x0000000e00147202 */ /* 0x000fe20000000f00 */
[----:B------:R-:W-:Y:S01]  /*0740*/  IMAD.MOV.U32 R21, RZ, RZ, R15 ;  /* 0x000000ffff157224 */ /* 0x000fe200078e000f */
[----:B------:R-:W-:-:S07]  /*0750*/  MOV R0, 0x770 ;  /* 0x0000077000007802 */ /* 0x000fce0000000f00 */
[----:B------:R-:W-:Y:S05]  /*0760*/  CALL.REL.NOINC `($__internal_4_$__cuda_sm20_div_rn_f64_full) ;  /* 0x0000000000ac7944 */ /* 0x000fea0003c00000 */
[----:B------:R-:W-:Y:S02]  /*0770*/  IMAD.MOV.U32 R4, RZ, RZ, R26 ;  /* 0x000000ffff047224 */ /* 0x000fe400078e001a */
[----:B------:R-:W-:-:S07]  /*0780*/  IMAD.MOV.U32 R5, RZ, RZ, R27 ;  /* 0x000000ffff057224 */ /* 0x000fce00078e001b */
.L_x_50:
[----:B------:R-:W-:Y:S05]  /*0790*/  BSYNC.RECONVERGENT B0 ;  /* 0x0000000000007941 */ /* 0x000fea0003800200 */
.L_x_49:
[----:B------:R-:W0:Y:S01]  /*07a0*/  LDC R19, c[0x0][0x39c] ;  /* 0x0000e700ff137b82 */ /* 0x000e220000000800 */
[----:B------:R-:W1:Y:S07]  /*07b0*/  F2F.F32.F64 R3, R4 ;  /* 0x0000000400037310 */ /* 0x000e6e0000301000 */
[----:B------:R-:W2:Y:S01]  /*07c0*/  LDC.64 R6, c[0x0][0x390] ;  /* 0x0000e400ff067b82 */ /* 0x000ea20000000a00 */
[--C-:B0-----:R-:W-:Y:S02]  /*07d0*/  IMAD R9, R13, R19, R19.reuse ;  /* 0x000000130d097224 */ /* 0x101fe400078e0213 */
[----:B------:R-:W-:-:S02]  /*07e0*/  IMAD.IADD R17, R12, 0x1, R19 ;  /* 0x000000010c117824 */ /* 0x000fc400078e0213 */
[----:B------:R-:W-:-:S04]  /*07f0*/  IMAD.WIDE R8, R9, 0x4, R10 ;  /* 0x0000000409087825 */ /* 0x000fc800078e020a */
[----:B--2---:R-:W-:-:S04]  /*0800*/  IMAD.WIDE R6, R17, 0x4, R6 ;  /* 0x0000000411067825 */ /* 0x004fc800078e0206 */
[----:B------:R-:W-:Y:S01]  /*0810*/  IMAD.WIDE R10, R19, 0x4, R10 ;  /* 0x00000004130a7825 */ /* 0x000fe200078e020a */
        /* <DEDUP_REMOVED lines=15> */
[----:B0-----:R-:W-:-:S08]  /*0910*/  DFMA R6, -R14, R4, R22 ;  /* 0x000000040e06722b */ /* 0x001fd00000000116 */
[----:B------:R-:W-:-:S10]  /*0920*/  DFMA R4, R12, R6, R4 ;  /* 0x000000060c04722b */ /* 0x000fd40000000004 */
[----:B------:R-:W-:-:S05]  /*0930*/  FFMA R0, RZ, R15, R5 ;  /* 0x0000000fff007223 */ /* 0x000fca0000000005 */
[----:B------:R-:W-:-:S13]  /*0940*/  FSETP.GT.AND P0, PT, |R0|, 1.469367938527859385e-39, PT ;  /* 0x001000000000780b */ /* 0x000fda0003f04200 */
[----:B------:R-:W-:Y:S05]  /*0950*/  @P0 BRA P1, `(.L_x_52) ;  /* 0x0000000000180947 */ /* 0x000fea0000800000 */
[----:B------:R-:W-:Y:S01]  /*0960*/  IMAD.MOV.U32 R20, RZ, RZ, R14 ;  /* 0x000000ffff147224 */ /* 0x000fe200078e000e */
[----:B------:R-:W-:Y:S01]  /*0970*/  MOV R0, 0x9a0 ;  /* 0x000009a000007802 */ /* 0x000fe20000000f00 */
[----:B------:R-:W-:-:S07]  /*0980*/  IMAD.MOV.U32 R21, RZ, RZ, R15 ;  /* 0x000000ffff157224 */ /* 0x000fce00078e000f */
[----:B------:R-:W-:Y:S05]  /*0990*/  CALL.REL.NOINC `($__internal_4_$__cuda_sm20_div_rn_f64_full) ;  /* 0x0000000000207944 */ /* 0x000fea0003c00000 */
[----:B------:R-:W-:Y:S02]  /*09a0*/  IMAD.MOV.U32 R4, RZ, RZ, R26 ;  /* 0x000000ffff047224 */ /* 0x000fe400078e001a */
[----:B------:R-:W-:-:S07]  /*09b0*/  IMAD.MOV.U32 R5, RZ, RZ, R27 ;  /* 0x000000ffff057224 */ /* 0x000fce00078e001b */
.L_x_52:
[----:B------:R-:W-:Y:S05]  /*09c0*/  BSYNC.RECONVERGENT B0 ;  /* 0x0000000000007941 */ /* 0x000fea0003800200 */
.L_x_51:
[----:B------:R-:W0:Y:S01]  /*09d0*/  LDC.64 R6, c[0x0][0x390] ;  /* 0x0000e400ff067b82 */ /* 0x000e220000000a00 */
[----:B------:R-:W1:Y:S01]  /*09e0*/  F2F.F32.F64 R5, R4 ;  /* 0x0000000400057310 */ /* 0x000e620000301000 */
[----:B0-----:R-:W-:-:S05]  /*09f0*/  IMAD.WIDE R2, R2, 0x4, R6 ;  /* 0x0000000402027825 */ /* 0x001fca00078e0206 */
[----:B-1----:R-:W-:Y:S01]  /*0a00*/  STG.E desc[UR4][R2.64], R5 ;  /* 0x0000000502007986 */ /* 0x002fe2000c101904 */
[----:B------:R-:W-:Y:S05]  /*0a10*/  EXIT ;  /* 0x000000000000794d */ /* 0x000fea0003800000 */
        .weak           $__internal_4_$__cuda_sm20_div_rn_f64_full
        .type           $__internal_4_$__cuda_sm20_div_rn_f64_full,@function
        .size           $__internal_4_$__cuda_sm20_div_rn_f64_full,($__internal_5_$__cuda_sm3x_div_rn_noftz_f32_slowpath - $__internal_4_$__cuda_sm20_div_rn_f64_full)
$__internal_4_$__cuda_sm20_div_rn_f64_full:
        /* <DEDUP_REMOVED lines=15> */
[----:B------:R-:W-:Y:S01]  /*0b10*/  IMAD.MOV.U32 R4, RZ, RZ, 0x1ca00000 ;  /* 0x1ca00000ff047424 */ /* 0x000fe200078e00ff */
[----:B------:R-:W-:-:S04]  /*0b20*/  @!P0 LOP3.LUT R24, R19, 0x7ff00000, RZ, 0xc0, !PT ;  /* 0x7ff0000013188812 */ /* 0x000fc800078ec0ff */
[----:B------:R-:W-:-:S04]  /*0b30*/  @!P2 SEL R5, R4, 0x63400000, !P3 ;  /* 0x634000000405a807 */ /* 0x000fc80005800000 */
[----:B------:R-:W-:-:S04]  /*0b40*/  @!P2 LOP3.LUT R5, R5, 0x80000000, R23, 0xf8, !PT ;  /* 0x800000000505a812 */ /* 0x000fc800078ef817 */
[----:B------:R-:W-:Y:S01]  /*0b50*/  @!P2 LOP3.LUT R27, R5, 0x100000, RZ, 0xfc, !PT ;  /* 0x00100000051ba812 */ /* 0x000fe200078efcff */
[----:B0-----:R-:W-:Y:S01]  /*0b60*/  DFMA R6, R8, -R18, 1 ;  /* 0x3ff000000806742b */ /* 0x001fe20000000812 */
[----:B------:R-:W-:-:S07]  /*0b70*/  IMAD.MOV.U32 R5, RZ, RZ, R3 ;  /* 0x000000ffff057224 */ /* 0x000fce00078e0003 */
[----:B------:R-:W-:-:S08]  /*0b80*/  DFMA R6, R6, R6, R6 ;  /* 0x000000060606722b */ /* 0x000fd00000000006 */
[----:B------:R-:W-:Y:S01]  /*0b90*/  DFMA R6, R8, R6, R8 ;  /* 0x000000060806722b */ /* 0x000fe20000000008 */
[----:B------:R-:W-:Y:S02]  /*0ba0*/  SEL R9, R4, 0x63400000, !P1 ;  /* 0x6340000004097807 */ /* 0x000fe40004800000 */
[----:B------:R-:W-:Y:S02]  /*0bb0*/  MOV R8, R22 ;  /* 0x0000001600087202 */ /* 0x000fe40000000f00 */
[----:B------:R-:W-:-:S03]  /*0bc0*/  LOP3.LUT R9, R9, 0x800fffff, R23, 0xf8, !PT ;  /* 0x800fffff09097812 */ /* 0x000fc600078ef817 */
[----:B------:R-:W-:-:S03]  /*0bd0*/  DFMA R28, R6, -R18, 1 ;  /* 0x3ff00000061c742b */ /* 0x000fc60000000812 */
[----:B------:R-:W-:-:S05]  /*0be0*/  @!P2 DFMA R8, R8, 2, -R26 ;  /* 0x400000000808a82b */ /* 0x000fca000000081a */
[----:B------:R-:W-:-:S05]  /*0bf0*/  DFMA R28, R6, R28, R6 ;  /* 0x0000001c061c722b */ /* 0x000fca0000000006 */
[----:B------:R-:W-:-:S03]  /*0c00*/  @!P2 LOP3.LUT R5, R9, 0x7ff00000, RZ, 0xc0, !PT ;  /* 0x7ff000000905a812 */ /* 0x000fc600078ec0ff */
[----:B------:R-:W-:Y:S02]  /*0c10*/  DMUL R26, R28, R8 ;  /* 0x000000081c1a7228 */ /* 0x000fe40000000000 */
[----:B------:R-:W-:-:S06]  /*0c20*/  VIADD R25, R5, 0xffffffff ;  /* 0xffffffff05197836 */ /* 0x000fcc0000000000 */
[----:B------:R-:W-:Y:S01]  /*0c30*/  DFMA R6, R26, -R18, R8 ;  /* 0x800000121a06722b */ /* 0x000fe20000000008 */
[----:B------:R-:W-:-:S07]  /*0c40*/  ISETP.GT.U32.AND P0, PT, R25, 0x7feffffe, PT ;  /* 0x7feffffe1900780c */ /* 0x000fce0003f04070 */
[----:B------:R-:W-:Y:S01]  /*0c50*/  DFMA R6, R28, R6, R26 ;  /* 0x000000061c06722b */ /* 0x000fe2000000001a */
[----:B------:R-:W-:-:S05]  /*0c60*/  VIADD R26, R24, 0xffffffff ;  /* 0xffffffff181a7836 */ /* 0x000fca0000000000 */
[----:B------:R-:W-:-:S13]  /*0c70*/  ISETP.GT.U32.OR P0, PT, R26, 0x7feffffe, P0 ;  /* 0x7feffffe1a00780c */ /* 0x000fda0000704470 */
        /* <DEDUP_REMOVED lines=12> */
[----:B------:R-:W-:-:S06]  /*0d40*/  DFMA R8, R6, -R18, R8 ;  /* 0x800000120608722b */ /* 0x000fcc0000000008 */
[----:B------:R-:W-:-:S04]  /*0d50*/  IMAD.MOV.U32 R8, RZ, RZ, RZ ;  /* 0x000000ffff087224 */ /* 0x000fc800078e00ff */
[C---:B------:R-:W-:Y:S02]  /*0d60*/  FSETP.NEU.AND P0, PT, R9.reuse, RZ, PT ;  /* 0x000000ff0900720b */ /* 0x040fe40003f0d000 */
[----:B------:R-:W-:-:S04]  /*0d70*/  LOP3.LUT R21, R9, 0x80000000, R21, 0x48, !PT ;  /* 0x8000000009157812 */ /* 0x000fc800078e4815 */
[----:B------:R-:W-:-:S07]  /*0d80*/  LOP3.LUT R9, R21, R5, RZ, 0xfc, !PT ;  /* 0x0000000515097212 */ /* 0x000fce00078efcff */
[----:B------:R-:W-:Y:S05]  /*0d90*/  @!P0 BRA `(.L_x_55) ;  /* 0x00000000007c8947 */ /* 0x000fea0003800000 */
[----:B------:R-:W-:Y:S01]  /*0da0*/  IMAD.MOV R5, RZ, RZ, -R3 ;  /* 0x000000ffff057224 */ /* 0x000fe200078e0a03 */
[----:B------:R-:W-:Y:S01]  /*0db0*/  IADD3 R3, PT, PT, -R3, -0x43300000, RZ ;  /* 0xbcd0000003037810 */ /* 0x000fe20007ffe1ff */
[----:B------:R-:W-:-:S06]  /*0dc0*/  IMAD.MOV.U32 R4, RZ, RZ, RZ ;  /* 0x000000ffff047224 */ /* 0x000fcc00078e00ff */
[----:B------:R-:W-:Y:S02]  /*0dd0*/  DFMA R4, R26, -R4, R6 ;  /* 0x800000041a04722b */ /* 0x000fe40000000006 */
[----:B------:R-:W-:-:S08]  /*0de0*/  DMUL.RP R6, R6, R8 ;  /* 0x0000000806067228 */ /* 0x000fd00000008000 */
[----:B------:R-:W-:Y:S02]  /*0df0*/  FSETP.NEU.AND P0, PT, |R5|, R3, PT ;  /* 0x000000030500720b */ /* 0x000fe40003f0d200 */
[----:B------:R-:W-:Y:S02]  /*0e00*/  LOP3.LUT R21, R7, R21, RZ, 0x3c, !PT ;  /* 0x0000001507157212 */ /* 0x000fe400078e3cff */
[----:B------:R-:W-:Y:S02]  /*0e10*/  FSEL R26, R6, R26, !P0 ;  /* 0x0000001a061a7208 */ /* 0x000fe40004000000 */
[----:B------:R-:W-:Y:S01]  /*0e20*/  FSEL R27, R21, R27, !P0 ;  /* 0x0000001b151b7208 */ /* 0x000fe20004000000 */
[----:B------:R-:W-:Y:S06]  /*0e30*/  BRA `(.L_x_55) ;  /* 0x0000000000547947 */ /* 0x000fec0003800000 */
.L_x_54:
        /* <DEDUP_REMOVED lines=11> */
[----:B------:R-:W-:Y:S02]  /*0ef0*/  @P0 LOP3.LUT R3, R27, 0x7ff00000, RZ, 0xfc, !PT ;  /* 0x7ff000001b030812 */ /* 0x000fe400078efcff */
[----:B------:R-:W-:Y:S01]  /*0f00*/  @!P0 MOV R26, RZ ;  /* 0x000000ff001a8202 */ /* 0x000fe20000000f00 */
[----:B------:R-:W-:Y:S02]  /*0f10*/  @P0 IMAD.MOV.U32 R26, RZ, RZ, RZ ;  /* 0x000000ffff1a0224 */ /* 0x000fe400078e00ff */
[----:B------:R-:W-:Y:S01]  /*0f20*/  @P0 IMAD.MOV.U32 R27, RZ, RZ, R3 ;  /* 0x000000ffff1b0224 */ /* 0x000fe200078e0003 */
[----:B------:R-:W-:Y:S06]  /*0f30*/  BRA `(.L_x_55) ;  /* 0x0000000000147947 */ /* 0x000fec0003800000 */
.L_x_57:
[----:B------:R-:W-:Y:S01]  /*0f40*/  LOP3.LUT R27, R21, 0x80000, RZ, 0xfc, !PT ;  /* 0x00080000151b7812 */ /* 0x000fe200078efcff */
[----:B------:R-:W-:Y:S01]  /*0f50*/  IMAD.MOV.U32 R26, RZ, RZ, R20 ;  /* 0x000000ffff1a7224 */ /* 0x000fe200078e0014 */
[----:B------:R-:W-:Y:S06]  /*0f60*/  BRA `(.L_x_55) ;  /* 0x0000000000087947 */ /* 0x000fec0003800000 */
.L_x_56:
[----:B------:R-:W-:Y:S01]  /*0f70*/  LOP3.LUT R27, R23, 0x80000, RZ, 0xfc, !PT ;  /* 0x00080000171b7812 */ /* 0x000fe200078efcff */
[----:B------:R-:W-:-:S07]  /*0f80*/  IMAD.MOV.U32 R26, RZ, RZ, R22 ;  /* 0x000000ffff1a7224 */ /* 0x000fce00078e0016 */
.L_x_55:
[----:B------:R-:W-:Y:S05]  /*0f90*/  BSYNC.RECONVERGENT B1 ;  /* 0x0000000000017941 */ /* 0x000fea0003800200 */
.L_x_53:
[----:B------:R-:W-:Y:S02]  /*0fa0*/  IMAD.MOV.U32 R4, RZ, RZ, R0 ;  /* 0x000000ffff047224 */ /* 0x000fe400078e0000 */
[----:B------:R-:W-:-:S04]  /*0fb0*/  IMAD.MOV.U32 R5, RZ, RZ, 0x0 ;  /* 0x00000000ff057424 */ /* 0x000fc800078e00ff */
[----:B------:R-:W-:Y:S05]  /*0fc0*/  RET.REL.NODEC R4 `(_Z14ElectricBordesPfS_S_fi) ;  /* 0xfffffff0040c7950 */ /* 0x000fea0003c3ffff */
        .weak           $__internal_5_$__cuda_sm3x_div_rn_noftz_f32_slowpath
        .type           $__internal_5_$__cuda_sm3x_div_rn_noftz_f32_slowpath,@function
        .size           $__internal_5_$__cuda_sm3x_div_rn_noftz_f32_slowpath,(.L_x_189 - $__internal_5_$__cuda_sm3x_div_rn_noftz_f32_slowpath)
$__internal_5_$__cuda_sm3x_div_rn_noftz_f32_slowpath:
        /* <DEDUP_REMOVED lines=34> */
[----:B------:R-:W-:-:S03]  /*11f0*/  @!P1 FFMA R9, R0, 1.84467440737095516160e+19, RZ ;  /* 0x5f80000000099823 */ /* 0x000fc600000000ff */
[----:B------:R-:W-:-:S07]  /*1200*/  @!P1 IADD3 R5, PT, PT, R5, 0x40, RZ ;  /* 0x0000004005059810 */ /* 0x000fce0007ffe0ff */
.L_x_58:
[----:B------:R-:W-:Y:S01]  /*1210*/  LEA R0, R8, 0xc0800000, 0x17 ;  /* 0xc080000008007811 */ /* 0x000fe200078eb8ff */
[----:B------:R-:W-:-:S04]  /*1220*/  VIADD R14, R14, 0xffffff81 ;  /* 0xffffff810e0e7836 */ /* 0x000fc80000000000 */
[----:B------:R-:W-:Y:S01]  /*1230*/  IMAD.IADD R9, R9, 0x1, -R0 ;  /* 0x0000000109097824 */ /* 0x000fe200078e0a00 */
[C---:B------:R-:W-:Y:S01]  /*1240*/  IADD3 R8, PT, PT, R14.reuse, 0x7f, -R8 ;  /* 0x0000007f0e087810 */ /* 0x040fe20007ffe808 */
[----:B------:R-:W-:Y:S02]  /*1250*/  IMAD R0, R14, -0x800000, R15 ;  /* 0xff8000000e007824 */ /* 0x000fe400078e020f */
[----:B------:R-:W0:Y:S01]  /*1260*/  MUFU.RCP R3, R9 ;  /* 0x0000000900037308 */ /* 0x000e220000001000 */
[----:B------:R-:W-:Y:S01]  /*1270*/  FADD.FTZ R17, -R9, -RZ ;  /* 0x800000ff09117221 */ /* 0x000fe20000010100 */
[----:B------:R-:W-:-:S03]  /*1280*/  IMAD.IADD R8, R8, 0x1, R5 ;  /* 0x0000000108087824 */ /* 0x000fc600078e0205 */
        /* <DEDUP_REMOVED lines=21> */
[C---:B------:R-:W-:Y:S02]  /*13e0*/  VIADD R14, R9.reuse, 0x20 ;  /* 0x00000020090e7836 */ /* 0x040fe40000000000 */
[CCC-:B------:R-:W-:Y:S01]  /*13f0*/  FFMA.RM R8, R20.reuse, R18.reuse, R15.reuse ;  /* 0x0000001214087223 */ /* 0x1c0fe2000000400f */
[----:B------:R-:W-:Y:S02]  /*1400*/  ISETP.NE.AND P2, PT, R9, RZ, PT ;  /* 0x000000ff0900720c */ /* 0x000fe40003f45270 */
[----:B------:R-:W-:Y:S01]  /*1410*/  LOP3.LUT R5, R3, 0x7fffff, RZ, 0xc0, !PT ;  /* 0x007fffff03057812 */ /* 0x000fe200078ec0ff */
[----:B------:R-:W-:Y:S01]  /*1420*/  FFMA.RP R3, R20, R18, R15 ;  /* 0x0000001214037223 */ /* 0x000fe2000000800f */
[----:B------:R-:W-:Y:S01]  /*1430*/  ISETP.NE.AND P1, PT, R9, RZ, PT ;  /* 0x000000ff0900720c */ /* 0x000fe20003f25270 */
[----:B------:R-:W-:Y:S01]  /*1440*/  IMAD.MOV R9, RZ, RZ, -R9 ;  /* 0x000000ffff097224 */ /* 0x000fe200078e0a09 */
[----:B------:R-:W-:-:S02]  /*1450*/  LOP3.LUT R5, R5, 0x800000, RZ, 0xfc, !PT ;  /* 0x0080000005057812 */ /* 0x000fc400078efcff */
[----:B------:R-:W-:Y:S02]  /*1460*/  FSETP.NEU.FTZ.AND P0, PT, R3, R8, PT ;  /* 0x000000080300720b */ /* 0x000fe40003f1d000 */
[----:B------:R-:W-:Y:S02]  /*1470*/  SHF.L.U32 R14, R5, R14, RZ ;  /* 0x0000000e050e7219 */ /* 0x000fe400000006ff */
[----:B------:R-:W-:Y:S02]  /*1480*/  SEL R8, R9, RZ, P2 ;  /* 0x000000ff09087207 */ /* 0x000fe40001000000 */
[----:B------:R-:W-:Y:S02]  /*1490*/  ISETP.NE.AND P1, PT, R14, RZ, P1 ;  /* 0x000000ff0e00720c */ /* 0x000fe40000f25270 */
[----:B------:R-:W-:Y:S02]  /*14a0*/  SHF.R.U32.HI R8, RZ, R8, R5 ;  /* 0x00000008ff087219 */ /* 0x000fe40000011605 */
[----:B------:R-:W-:-:S02]  /*14b0*/  PLOP3.LUT P0, PT, P0, P1, PT, 0xf8, 0x8f ;  /* 0x00000000008f781c */ /* 0x000fc40000703f70 */
[----:B------:R-:W-:Y:S02]  /*14c0*/  SHF.R.U32.HI R14, RZ, 0x1, R8 ;  /* 0x00000001ff0e7819 */ /* 0x000fe40000011608 */
[----:B------:R-:W-:-:S04]  /*14d0*/  SEL R3, RZ, 0x1, !P0 ;  /* 0x00000001ff037807 */ /* 0x000fc80004000000 */
[----:B------:R-:W-:-:S04]  /*14e0*/  LOP3.LUT R3, R3, 0x1, R14, 0xf8, !PT ;  /* 0x0000000103037812 */ /* 0x000fc800078ef80e */
[----:B------:R-:W-:-:S05]  /*14f0*/  LOP3.LUT R3, R3, R8, RZ, 0xc0, !PT ;  /* 0x0000000803037212 */ /* 0x000fca00078ec0ff */
[----:B------:R-:W-:-:S05]  /*1500*/  IMAD.IADD R3, R14, 0x1, R3 ;  /* 0x000000010e037824 */ /* 0x000fca00078e0203 */
[----:B------:R-:W-:Y:S01]  /*1510*/  LOP3.LUT R0, R3, R0, RZ, 0xfc, !PT ;  /* 0x0000000003007212 */ /* 0x000fe200078efcff */
[----:B------:R-:W-:Y:S06]  /*1520*/  BRA `(.L_x_65) ;  /* 0x0000000000347947 */ /* 0x000fec0003800000 */
.L_x_64:
[----:B------:R-:W-:-:S04]  /*1530*/  LOP3.LUT R0, R0, 0x80000000, RZ, 0xc0, !PT ;  /* 0x8000000000007812 */ /* 0x000fc800078ec0ff */
[----:B------:R-:W-:Y:S01]  /*1540*/  LOP3.LUT R0, R0, 0x7f800000, RZ, 0xfc, !PT ;  /* 0x7f80000000007812 */ /* 0x000fe200078efcff */
[----:B------:R-:W-:Y:S06]  /*1550*/  BRA `(.L_x_65) ;  /* 0x0000000000287947 */ /* 0x000fec0003800000 */
.L_x_63:
[----:B------:R-:W-:Y:S01]  /*1560*/  IMAD R0, R8, 0x800000, R0 ;  /* 0x0080000008007824 */ /* 0x000fe200078e0200 */
[----:B------:R-:W-:Y:S06]  /*1570*/  BRA `(.L_x_65) ;  /* 0x0000000000207947 */ /* 0x000fec0003800000 */
.L_x_62:
[----:B------:R-:W-:-:S04]  /*1580*/  LOP3.LUT R0, R9, 0x80000000, R15, 0x48, !PT ;  /* 0x8000000009007812 */ /* 0x000fc800078e480f */
[----:B------:R-:W-:Y:S01]  /*1590*/  LOP3.LUT R0, R0, 0x7f800000, RZ, 0xfc, !PT ;  /* 0x7f80000000007812 */ /* 0x000fe200078efcff */
[----:B------:R-:W-:Y:S06]  /*15a0*/  BRA `(.L_x_65) ;  /* 0x0000000000147947 */ /* 0x000fec0003800000 */
.L_x_61:
[----:B------:R-:W-:Y:S01]  /*15b0*/  LOP3.LUT R0, R9, 0x80000000, R15, 0x48, !PT ;  /* 0x8000000009007812 */ /* 0x000fe200078e480f */
[----:B------:R-:W-:Y:S06]  /*15c0*/  BRA `(.L_x_65) ;  /* 0x00000000000c7947 */ /* 0x000fec0003800000 */
.L_x_60:
[----:B------:R-:W0:Y:S01]  /*15d0*/  MUFU.RSQ R0, -QNAN ;  /* 0xffc0000000007908 */ /* 0x000e220000001400 */
[----:B------:R-:W-:Y:S05]  /*15e0*/  BRA `(.L_x_65) ;  /* 0x0000000000047947 */ /* 0x000fea0003800000 */
.L_x_59:
[----:B------:R-:W-:-:S07]  /*15f0*/  FADD.FTZ R0, R0, R3 ;  /* 0x0000000300007221 */ /* 0x000fce0000010000 */
.L_x_65:
[----:B------:R-:W-:-:S04]  /*1600*/  IMAD.MOV.U32 R5, RZ, RZ, 0x0 ;  /* 0x00000000ff057424 */ /* 0x000fc800078e00ff */
[----:B0-----:R-:W-:Y:S05]  /*1610*/  RET.REL.NODEC R4 `(_Z14ElectricBordesPfS_S_fi) ;  /* 0xffffffe804787950 */ /* 0x001fea0003c3ffff */
.L_x_66:
        /* <DEDUP_REMOVED lines=14> */
.L_x_189:


//--------------------- .text._Z13ComplexToRealP6float2Pfi --------------------------
	.section	.text._Z13ComplexToRealP6float2Pfi,"ax",@progbits
	.align	128
        .global         _Z13ComplexToRealP6float2Pfi
        .type           _Z13ComplexToRealP6float2Pfi,@function
        .size           _Z13ComplexToRealP6float2Pfi,(.L_x_190 - _Z13ComplexToRealP6float2Pfi)
        .other          _Z13ComplexToRealP6float2Pfi,@"STO_CUDA_ENTRY STV_DEFAULT"
_Z13ComplexToRealP6float2Pfi:
.text._Z13ComplexToRealP6float2Pfi:
[----:B------:R-:W-:Y:S01]  /*0000*/  LDC R1, c[0x0][0x37c] ;  /* 0x0000df00ff017b82 */ /* 0x000fe20000000800 */
[----:B------:R-:W0:Y:S07]  /*0010*/  S2R R3, SR_TID.X ;  /* 0x0000000000037919 */ /* 0x000e2e0000002100 */
[----:B------:R-:W0:Y:S01]  /*0020*/  S2UR UR5, SR_CTAID.X ;  /* 0x00000000000579c3 */ /* 0x000e220000002500 */
[----:B------:R-:W1:Y:S07]  /*0030*/  LDCU UR4, c[0x0][0x390] ;  /* 0x00007200ff0477ac */ /* 0x000e6e0008000800 */
[----:B------:R-:W0:Y:S01]  /*0040*/  LDC R2, c[0x0][0x360] ;  /* 0x0000d800ff027b82 */ /* 0x000e220000000800 */
[----:B-1----:R-:W-:Y:S01]  /*0050*/  UIMAD UR4, UR4, UR4, URZ ;  /* 0x00000004040472a4 */ /* 0x002fe2000f8e02ff */
[----:B0-----:R-:W-:-:S05]  /*0060*/  IMAD R2, R2, UR5, R3 ;  /* 0x0000000502027c24 */ /* 0x001fca000f8e0203 */
[----:B------:R-:W-:-:S13]  /*0070*/  ISETP.GE.AND P0, PT, R2, UR4, PT ;  /* 0x0000000402007c0c */ /* 0x000fda000bf06270 */
[----:B------:R-:W-:Y:S05]  /*0080*/  @P0 EXIT ;  /* 0x000000000000094d */ /* 0x000fea0003800000 */
[----:B------:R-:W0:Y:S01]  /*0090*/  LDC.64 R4, c[0x0][0x380] ;  /* 0x0000e000ff047b82 */ /* 0x000e220000000a00 */
[----:B------:R-:W1:Y:S01]  /*00a0*/  LDCU.64 UR6, c[0x0][0x358] ;  /* 0x00006b00ff0677ac */ /* 0x000e620008000a00 */
[----:B0-----:R-:W-:-:S05]  /*00b0*/  IMAD.WIDE R4, R2, 0x8, R4 ;  /* 0x0000000802047825 */ /* 0x001fca00078e0204 */
[----:B-1----:R-:W2:Y:S01]  /*00c0*/  LDG.E R0, desc[UR6][R4.64] ;  /* 0x0000000604007981 */ /* 0x002ea2000c1e1900 */
[----:B------:R-:W-:Y:S01]  /*00d0*/  IMAD.MOV.U32 R6, RZ, RZ, 0x49742400 ;  /* 0x49742400ff067424 */ /* 0x000fe200078e00ff */
[----:B------:R-:W-:Y:S01]  /*00e0*/  BSSY.RECONVERGENT B1, `(.L_x_67) ;  /* 0x000000b000017945 */ /* 0x000fe20003800200 */
[----:B------:R-:W-:-:S04]  /*00f0*/  IMAD.MOV.U32 R3, RZ, RZ, 0x358637bd ;  /* 0x358637bdff037424 */ /* 0x000fc800078e00ff */
[----:B------:R-:W-:-:S04]  /*0100*/  FFMA R3, R6, -R3, 1 ;  /* 0x3f80000006037423 */ /* 0x000fc80000000803 */
[----:B------:R-:W-:Y:S01]  /*0110*/  FFMA R3, R3, R6, 1000000 ;  /* 0x4974240003037423 */ /* 0x000fe20000000006 */
[----:B--2---:R-:W0:Y:S03]  /*0120*/  FCHK P0, R0, 9.9999999747524270788e-07 ;  /* 0x358637bd00007902 */ /* 0x004e260000000000 */
[----:B------:R-:W-:-:S04]  /*0130*/  FFMA R6, R0, R3, RZ ;  /* 0x0000000300067223 */ /* 0x000fc800000000ff */
[----:B------:R-:W-:-:S04]  /*0140*/  FFMA R7, R6, -9.9999999747524270788e-07, R0 ;  /* 0xb58637bd06077823 */ /* 0x000fc80000000000 */
[----:B------:R-:W-:Y:S01]  /*0150*/  FFMA R7, R3, R7, R6 ;  /* 0x0000000703077223 */ /* 0x000fe20000000006 */
[----:B0-----:R-:W-:Y:S06]  /*0160*/  @!P0 BRA `(.L_x_68) ;  /* 0x0000000000088947 */ /* 0x001fec0003800000 */
[----:B------:R-:W-:-:S07]  /*0170*/  MOV R4, 0x190 ;  /* 0x0000019000047802 */ /* 0x000fce0000000f00 */
[----:B------:R-:W-:Y:S05]  /*0180*/  CALL.REL.NOINC `($__internal_6_$__cuda_sm3x_div_rn_noftz_f32_slowpath) ;  /* 0x0000000000147944 */ /* 0x000fea0003c00000 */
.L_x_68:
[----:B------:R-:W-:Y:S05]  /*0190*/  BSYNC.RECONVERGENT B1 ;  /* 0x0000000000017941 */ /* 0x000fea0003800200 */
.L_x_67:
[----:B------:R-:W0:Y:S02]  /*01a0*/  LDC.64 R4, c[0x0][0x388] ;  /* 0x0000e200ff047b82 */ /* 0x000e240000000a00 */
[----:B0-----:R-:W-:-:S05]  /*01b0*/  IMAD.WIDE R2, R2, 0x4, R4 ;  /* 0x0000000402027825 */ /* 0x001fca00078e0204 */
[----:B------:R-:W-:Y:S01]  /*01c0*/  STG.E desc[UR6][R2.64], R7 ;  /* 0x0000000702007986 */ /* 0x000fe2000c101906 */
[----:B------:R-:W-:Y:S05]  /*01d0*/  EXIT ;  /* 0x000000000000794d */ /* 0x000fea0003800000 */
        .weak           $__internal_6_$__cuda_sm3x_div_rn_noftz_f32_slowpath
        .type           $__internal_6_$__cuda_sm3x_div_rn_noftz_f32_slowpath,@function
        .size           $__internal_6_$__cuda_sm3x_div_rn_noftz_f32_slowpath,(.L_x_190 - $__internal_6_$__cuda_sm3x_div_rn_noftz_f32_slowpath)
$__internal_6_$__cuda_sm3x_div_rn_noftz_f32_slowpath:
[--C-:B------:R-:W-:Y:S01]  /*01e0*/  SHF.R.U32.HI R3, RZ, 0x17, R0.reuse ;  /* 0x00000017ff037819 */ /* 0x100fe20000011600 */
[----:B------:R-:W-:Y:S04]  /*01f0*/  BSSY.RECONVERGENT B0, `(.L_x_69) ;  /* 0x000005c000007945 */ /* 0x000fe80003800200 */
[----:B------:R-:W-:Y:S01]  /*0200*/  BSSY.RELIABLE B2, `(.L_x_70) ;  /* 0x000001a000027945 */ /* 0x000fe20003800100 */
[----:B------:R-:W-:Y:S01]  /*0210*/  IMAD.MOV.U32 R5, RZ, RZ, R0 ;  /* 0x000000ffff057224 */ /* 0x000fe200078e0000 */
[----:B------:R-:W-:-:S05]  /*0220*/  LOP3.LUT R3, R3, 0xff, RZ, 0xc0, !PT ;  /* 0x000000ff03037812 */ /* 0x000fca00078ec0ff */
[----:B------:R-:W-:-:S05]  /*0230*/  VIADD R7, R3, 0xffffffff ;  /* 0xffffffff03077836 */ /* 0x000fca0000000000 */
[----:B------:R-:W-:-:S13]  /*0240*/  ISETP.GT.U32.OR P0, PT, R7, 0xfd, !PT ;  /* 0x000000fd0700780c */ /* 0x000fda0007f04470 */
[----:B------:R-:W-:Y:S01]  /*0250*/  @!P0 IMAD.MOV.U32 R6, RZ, RZ, RZ ;  /* 0x000000ffff068224 */ /* 0x000fe200078e00ff */
[----:B------:R-:W-:Y:S06]  /*0260*/  @!P0 BRA `(.L_x_71) ;  /* 0x00000000004c8947 */ /* 0x000fec0003800000 */
[----:B------:R-:W-:-:S13]  /*0270*/  FSETP.GTU.FTZ.AND P0, PT, |R0|, +INF , PT ;  /* 0x7f8000000000780b */ /* 0x000fda0003f1c200 */
[----:B------:R-:W-:Y:S05]  /*0280*/  @P0 BREAK.RELIABLE B2 ;  /* 0x0000000000020942 */ /* 0x000fea0003800100 */
[----:B------:R-:W-:Y:S05]  /*0290*/  @P0 BRA `(.L_x_72) ;  /* 0x0000000400400947 */ /* 0x000fea0003800000 */
[----:B------:R-:W-:-:S05]  /*02a0*/  IMAD.MOV.U32 R6, RZ, RZ, 0x358637bd ;  /* 0x358637bdff067424 */ /* 0x000fca00078e00ff */
[----:B------:R-:W-:-:S13]  /*02b0*/  LOP3.LUT P0, RZ, R6, 0x7fffffff, R5, 0xc8, !PT ;  /* 0x7fffffff06ff7812 */ /* 0x000fda000780c805 */
[----:B------:R-:W-:Y:S05]  /*02c0*/  @!P0 BREAK.RELIABLE B2 ;  /* 0x0000000000028942 */ /* 0x000fea0003800100 */
[----:B------:R-:W-:Y:S05]  /*02d0*/  @!P0 BRA `(.L_x_73) ;  /* 0x0000000400288947 */ /* 0x000fea0003800000 */
[----:B------:R-:W-:-:S13]  /*02e0*/  LOP3.LUT P0, RZ, R5, 0x7fffffff, RZ, 0xc0, !PT ;  /* 0x7fffffff05ff7812 */ /* 0x000fda000780c0ff */
[----:B------:R-:W-:Y:S05]  /*02f0*/  @!P0 BREAK.RELIABLE B2 ;  /* 0x0000000000028942 */ /* 0x000fea0003800100 */
[----:B------:R-:W-:Y:S05]  /*0300*/  @!P0 BRA `(.L_x_74) ;  /* 0x0000000400148947 */ /* 0x000fea0003800000 */
[----:B------:R-:W-:Y:S02]  /*0310*/  FSETP.NEU.FTZ.AND P0, PT, |R0|, +INF , PT ;  /* 0x7f8000000000780b */ /* 0x000fe40003f1d200 */
[----:B------:R-:W-:-:S04]  /*0320*/  LOP3.LUT P1, RZ, R6, 0x7fffffff, RZ, 0xc0, !PT ;  /* 0x7fffffff06ff7812 */ /* 0x000fc8000782c0ff */
[----:B------:R-:W-:-:S13]  /*0330*/  PLOP3.LUT P0, PT, P0, P1, PT, 0x2f, 0xf2 ;  /* 0x0000000000f2781c */ /* 0x000fda0000702577 */
[----:B------:R-:W-:Y:S05]  /*0340*/  @P0 BREAK.RELIABLE B2 ;  /* 0x0000000000020942 */ /* 0x000fea0003800100 */
[----:B------:R-:W-:Y:S05]  /*0350*/  @P0 BRA `(.L_x_75) ;  /* 0x0000000000f40947 */ /* 0x000fea0003800000 */
[----:B------:R-:W-:-:S13]  /*0360*/  ISETP.GE.AND P0, PT, R7, RZ, PT ;  /* 0x000000ff0700720c */ /* 0x000fda0003f06270 */
[----:B------:R-:W-:Y:S02]  /*0370*/  @P0 IMAD.MOV.U32 R6, RZ, RZ, RZ ;  /* 0x000000ffff060224 */ /* 0x000fe400078e00ff */
[----:B------:R-:W-:Y:S01]  /*0380*/  @!P0 FFMA R5, R0, 1.84467440737095516160e+19, RZ ;  /* 0x5f80000000058823 */ /* 0x000fe200000000ff */
[----:B------:R-:W-:-:S07]  /*0390*/  @!P0 IMAD.MOV.U32 R6, RZ, RZ, -0x40 ;  /* 0xffffffc0ff068424 */ /* 0x000fce00078e00ff */
.L_x_71:
[----:B------:R-:W-:Y:S05]  /*03a0*/  BSYNC.RELIABLE B2 ;  /* 0x0000000000027941 */ /* 0x000fea0003800100 */
.L_x_70:
[----:B------:R-:W-:Y:S01]  /*03b0*/  UMOV UR4, 0x358637bd ;  /* 0x358637bd00047882 */ /* 0x000fe20000000000 */
[----:B------:R-:W-:Y:S01]  /*03c0*/  VIADD R3, R3, 0xffffff81 ;  /* 0xffffff8103037836 */ /* 0x000fe20000000000 */
[----:B------:R-:W-:Y:S01]  /*03d0*/  UIADD3 UR4, UPT, UPT, UR4, 0xa000000, URZ ;  /* 0x0a00000004047890 */ /* 0x000fe2000fffe0ff */
[----:B------:R-:W-:Y:S02]  /*03e0*/  BSSY.RECONVERGENT B2, `(.L_x_76) ;  /* 0x0000033000027945 */ /* 0x000fe40003800200 */
[----:B------:R-:W-:Y:S01]  /*03f0*/  IMAD R0, R3, -0x800000, R5 ;  /* 0xff80000003007824 */ /* 0x000fe200078e0205 */
[----:B------:R-:W-:Y:S02]  /*0400*/  IADD3 R6, PT, PT, R6, 0x14, R3 ;  /* 0x0000001406067810 */ /* 0x000fe40007ffe003 */
[----:B------:R-:W-:-:S03]  /*0410*/  FADD.FTZ R9, -RZ, -UR4 ;  /* 0x80000004ff097e21 */ /* 0x000fc60008010100 */
[----:B------:R-:W0:Y:S02]  /*0420*/  MUFU.RCP R7, UR4 ;  /* 0x0000000400077d08 */ /* 0x000e240008001000 */
        /* <DEDUP_REMOVED lines=21> */
[C---:B------:R-:W-:Y:S01]  /*0580*/  VIADD R6, R10.reuse, 0x20 ;  /* 0x000000200a067836 */ /* 0x040fe20000000000 */
[C---:B------:R-:W-:Y:S02]  /*0590*/  ISETP.NE.AND P2, PT, R10.reuse, RZ, PT ;  /* 0x000000ff0a00720c */ /* 0x040fe40003f45270 */
[----:B------:R-:W-:Y:S02]  /*05a0*/  ISETP.NE.AND P1, PT, R10, RZ, PT ;  /* 0x000000ff0a00720c */ /* 0x000fe40003f25270 */
[----:B------:R-:W-:Y:S01]  /*05b0*/  LOP3.LUT R3, R0, 0x7fffff, RZ, 0xc0, !PT ;  /* 0x007fffff00037812 */ /* 0x000fe200078ec0ff */
[CCC-:B------:R-:W-:Y:S01]  /*05c0*/  FFMA.RP R0, R7.reuse, R9.reuse, R8.reuse ;  /* 0x0000000907007223 */ /* 0x1c0fe20000008008 */
[----:B------:R-:W-:Y:S01]  /*05d0*/  FFMA.RM R7, R7, R9, R8 ;  /* 0x0000000907077223 */ /* 0x000fe20000004008 */
[----:B------:R-:W-:Y:S01]  /*05e0*/  IMAD.MOV R8, RZ, RZ, -R10 ;  /* 0x000000ffff087224 */ /* 0x000fe200078e0a0a */
[----:B------:R-:W-:-:S03]  /*05f0*/  LOP3.LUT R3, R3, 0x800000, RZ, 0xfc, !PT ;  /* 0x0080000003037812 */ /* 0x000fc600078efcff */
        /* <DEDUP_REMOVED lines=13> */
.L_x_78:
[----:B------:R-:W-:-:S04]  /*06d0*/  LOP3.LUT R5, R5, 0x80000000, RZ, 0xc0, !PT ;  /* 0x8000000005057812 */ /* 0x000fc800078ec0ff */
[----:B------:R-:W-:Y:S01]  /*06e0*/  LOP3.LUT R5, R5, 0x7f800000, RZ, 0xfc, !PT ;  /* 0x7f80000005057812 */ /* 0x000fe200078efcff */
[----:B------:R-:W-:Y:S06]  /*06f0*/  BRA `(.L_x_79) ;  /* 0x0000000000047947 */ /* 0x000fec0003800000 */
.L_x_77:
[----:B------:R-:W-:-:S07]  /*0700*/  IMAD R5, R6, 0x800000, R5 ;  /* 0x0080000006057824 */ /* 0x000fce00078e0205 */
.L_x_79:
[----:B------:R-:W-:Y:S05]  /*0710*/  BSYNC.RECONVERGENT B2 ;  /* 0x0000000000027941 */ /* 0x000fea0003800200 */
.L_x_76:
[----:B------:R-:W-:Y:S05]  /*0720*/  BRA `(.L_x_80) ;  /* 0x0000000000207947 */ /* 0x000fea0003800000 */
.L_x_75:
[----:B------:R-:W-:-:S04]  /*0730*/  LOP3.LUT R5, R6, 0x80000000, R5, 0x48, !PT ;  /* 0x8000000006057812 */ /* 0x000fc800078e4805 */
[----:B------:R-:W-:Y:S01]  /*0740*/  LOP3.LUT R5, R5, 0x7f800000, RZ, 0xfc, !PT ;  /* 0x7f80000005057812 */ /* 0x000fe200078efcff */
[----:B------:R-:W-:Y:S06]  /*0750*/  BRA `(.L_x_80) ;  /* 0x0000000000147947 */ /* 0x000fec0003800000 */
.L_x_74:
[----:B------:R-:W-:Y:S01]  /*0760*/  LOP3.LUT R5, R6, 0x80000000, R5, 0x48, !PT ;  /* 0x8000000006057812 */ /* 0x000fe200078e4805 */
[----:B------:R-:W-:Y:S06]  /*0770*/  BRA `(.L_x_80) ;  /* 0x00000000000c7947 */ /* 0x000fec0003800000 */
.L_x_73:
[----:B------:R-:W0:Y:S01]  /*0780*/  MUFU.RSQ R5, -QNAN ;  /* 0xffc0000000057908 */ /* 0x000e220000001400 */
[----:B------:R-:W-:Y:S05]  /*0790*/  BRA `(.L_x_80) ;  /* 0x0000000000047947 */ /* 0x000fea0003800000 */
.L_x_72:
[----:B------:R-:W-:-:S07]  /*07a0*/  FADD.FTZ R5, R0, 9.9999999747524270788e-07 ;  /* 0x358637bd00057421 */ /* 0x000fce0000010000 */
.L_x_80:
[----:B------:R-:W-:Y:S05]  /*07b0*/  BSYNC.RECONVERGENT B0 ;  /* 0x0000000000007941 */ /* 0x000fea0003800200 */
.L_x_69:
[----:B0-----:R-:W-:Y:S02]  /*07c0*/  IMAD.MOV.U32 R7, RZ, RZ, R5 ;  /* 0x000000ffff077224 */ /* 0x001fe400078e0005 */
[----:B------:R-:W-:-:S04]  /*07d0*/  IMAD.MOV.U32 R5, RZ, RZ, 0x0 ;  /* 0x00000000ff057424 */ /* 0x000fc800078e00ff */
[----:B------:R-:W-:Y:S05]  /*07e0*/  RET.REL.NODEC R4 `(_Z13ComplexToRealP6float2Pfi) ;  /* 0xfffffff804047950 */ /* 0x000fea0003c3ffff */
.L_x_81:
        /* <DEDUP_REMOVED lines=9> */
.L_x_190:


//--------------------- .text._Z15float2ToComplexP6float2S0_i --------------------------
	.section	.text._Z15float2ToComplexP6float2S0_i,"ax",@progbits
	.align	128
        .global         _Z15float2ToComplexP6float2S0_i
        .type           _Z15float2ToComplexP6float2S0_i,@function
        .size           _Z15float2ToComplexP6float2S0_i,(.L_x_205 - _Z15float2ToComplexP6float2S0_i)
        .other          _Z15float2ToComplexP6float2S0_i,@"STO_CUDA_ENTRY STV_DEFAULT"
_Z15float2ToComplexP6float2S0_i:
.text._Z15float2ToComplexP6float2S0_i:
        /* <DEDUP_REMOVED lines=10> */
[----:B------:R-:W1:Y:S07]  /*00a0*/  LDCU.64 UR4, c[0x0][0x358] ;  /* 0x00006b00ff0477ac */ /* 0x000e6e0008000a00 */
[----:B------:R-:W2:Y:S01]  /*00b0*/  LDC.64 R4, c[0x0][0x388] ;  /* 0x0000e200ff047b82 */ /* 0x000ea20000000a00 */
[----:B0-----:R-:W-:-:S06]  /*00c0*/  IMAD.WIDE R2, R7, 0x8, R2 ;  /* 0x0000000807027825 */ /* 0x001fcc00078e0202 */
[----:B-1----:R-:W3:Y:S01]  /*00d0*/  LDG.E.64 R2, desc[UR4][R2.64] ;  /* 0x0000000402027981 */ /* 0x002ee2000c1e1b00 */
[----:B--2---:R-:W-:-:S05]  /*00e0*/  IMAD.WIDE R4, R7, 0x8, R4 ;  /* 0x0000000807047825 */ /* 0x004fca00078e0204 */
[----:B---3--:R-:W-:Y:S01]  /*00f0*/  STG.E.64 desc[UR4][R4.64], R2 ;  /* 0x0000000204007986 */ /* 0x008fe2000c101b04 */
[----:B------:R-:W-:Y:S05]  /*0100*/  EXIT ;  /* 0x000000000000794d */ /* 0x000fea0003800000 */
.L_x_82:
        /* <DEDUP_REMOVED lines=15> */
.L_x_205:


//--------------------- .text._Z15ComplexToFloat2P6float2S0_i --------------------------
	.section	.text._Z15ComplexToFloat2P6float2S0_i,"ax",@progbits
	.align	128
        .global         _Z15ComplexToFloat2P6float2S0_i
        .type           _Z15ComplexToFloat2P6float2S0_i,@function
        .size           _Z15ComplexToFloat2P6float2S0_i,(.L_x_206 - _Z15ComplexToFloat2P6float2S0_i)
        .other          _Z15ComplexToFloat2P6float2S0_i,@"STO_CUDA_ENTRY STV_DEFAULT"
_Z15ComplexToFloat2P6float2S0_i:
.text._Z15ComplexToFloat2P6float2S0_i:
        /* <DEDUP_REMOVED lines=17> */
.L_x_83:
        /* <DEDUP_REMOVED lines=15> */
.L_x_206:


//--------------------- .text._Z31normalizacionSalidaTranfForwardP6float2S0_i --------------------------
	.section	.text._Z31normalizacionSalidaTranfForwardP6float2S0_i,"ax",@progbits
	.align	128
        .global         _Z31normalizacionSalidaTranfForwardP6float2S0_i
        .type           _Z31normalizacionSalidaTranfForwardP6float2S0_i,@function
        .size           _Z31normalizacionSalidaTranfForwardP6float2S0_i,(.L_x_191 - _Z31normalizacionSalidaTranfForwardP6float2S0_i)
        .other          _Z31normalizacionSalidaTranfForwardP6float2S0_i,@"STO_CUDA_ENTRY STV_DEFAULT"
_Z31normalizacionSalidaTranfForwardP6float2S0_i:
.text._Z31normalizacionSalidaTranfForwardP6float2S0_i:
        /* <DEDUP_REMOVED lines=11> */
[----:B0-----:R-:W-:-:S06]  /*00b0*/  IMAD.WIDE R2, R6, 0x8, R2 ;  /* 0x0000000806027825 */ /* 0x001fcc00078e0202 */
[----:B-1----:R-:W2:Y:S01]  /*00c0*/  LDG.E.64 R2, desc[UR6][R2.64] ;  /* 0x0000000602027981 */ /* 0x002ea2000c1e1b00 */
[----:B------:R-:W-:Y:S01]  /*00d0*/  UIMAD UR4, UR4, UR4, URZ ;  /* 0x00000004040472a4 */ /* 0x000fe2000f8e02ff */
[----:B------:R-:W-:Y:S05]  /*00e0*/  BSSY.RECONVERGENT B0, `(.L_x_84) ;  /* 0x000000e000007945 */ /* 0x000fea0003800200 */
[----:B------:R-:W-:-:S04]  /*00f0*/  I2FP.F32.S32 R8, UR4 ;  /* 0x0000000400087c45 */ /* 0x000fc80008201400 */
[----:B------:R-:W0:Y:S02]  /*0100*/  MUFU.RCP R5, R8 ;  /* 0x0000000800057308 */ /* 0x000e240000001000 */
[----:B0-----:R-:W-:-:S04]  /*0110*/  FFMA R0, -R8, R5, 1 ;  /* 0x3f80000008007423 */ /* 0x001fc80000000105 */
[----:B------:R-:W-:Y:S02]  /*0120*/  FFMA R5, R5, R0, R5 ;  /* 0x0000000005057223 */ /* 0x000fe40000000005 */
[----:B--2---:R-:W0:Y:S02]  /*0130*/  FCHK P0, R2, R8 ;  /* 0x0000000802007302 */ /* 0x004e240000000000 */
[----:B------:R-:W-:-:S04]  /*0140*/  FFMA R4, R2, R5, RZ ;  /* 0x0000000502047223 */ /* 0x000fc800000000ff */
[----:B------:R-:W-:-:S04]  /*0150*/  FFMA R0, -R8, R4, R2 ;  /* 0x0000000408007223 */ /* 0x000fc80000000102 */
[----:B------:R-:W-:Y:S01]  /*0160*/  FFMA R4, R5, R0, R4 ;  /* 0x0000000005047223 */ /* 0x000fe20000000004 */
[----:B0-----:R-:W-:Y:S06]  /*0170*/  @!P0 BRA `(.L_x_85) ;  /* 0x0000000000108947 */ /* 0x001fec0003800000 */
[----:B------:R-:W-:Y:S01]  /*0180*/  IMAD.MOV.U32 R5, RZ, RZ, R8 ;  /* 0x000000ffff057224 */ /* 0x000fe200078e0008 */
[----:B------:R-:W-:-:S07]  /*0190*/  MOV R10, 0x1b0 ;  /* 0x000001b0000a7802 */ /* 0x000fce0000000f00 */
[----:B------:R-:W-:Y:S05]  /*01a0*/  CALL.REL.NOINC `($__internal_7_$__cuda_sm3x_div_rn_noftz_f32_slowpath) ;  /* 0x0000000000547944 */ /* 0x000fea0003c00000 */
[----:B------:R-:W-:-:S07]  /*01b0*/  IMAD.MOV.U32 R4, RZ, RZ, R0 ;  /* 0x000000ffff047224 */ /* 0x000fce00078e0000 */
.L_x_85:
[----:B------:R-:W-:Y:S05]  /*01c0*/  BSYNC.RECONVERGENT B0 ;  /* 0x0000000000007941 */ /* 0x000fea0003800200 */
.L_x_84:
[----:B------:R-:W0:Y:S01]  /*01d0*/  MUFU.RCP R5, R8 ;  /* 0x0000000800057308 */ /* 0x000e220000001000 */
[----:B------:R-:W1:Y:S01]  /*01e0*/  LDC.64 R10, c[0x0][0x388] ;  /* 0x0000e200ff0a7b82 */ /* 0x000e620000000a00 */
[----:B------:R-:W-:Y:S06]  /*01f0*/  BSSY.RECONVERGENT B0, `(.L_x_86) ;  /* 0x000000e000007945 */ /* 0x000fec0003800200 */
[----:B------:R-:W2:Y:S01]  /*0200*/  FCHK P0, R3, R8 ;  /* 0x0000000803007302 */ /* 0x000ea20000000000 */
[----:B0-----:R-:W-:-:S04]  /*0210*/  FFMA R0, -R8, R5, 1 ;  /* 0x3f80000008007423 */ /* 0x001fc80000000105 */
[----:B------:R-:W-:-:S04]  /*0220*/  FFMA R2, R5, R0, R5 ;  /* 0x0000000005027223 */ /* 0x000fc80000000005 */
[----:B------:R-:W-:Y:S01]  /*0230*/  FFMA R5, R3, R2, RZ ;  /* 0x0000000203057223 */ /* 0x000fe200000000ff */
[----:B-1----:R-:W-:-:S04]  /*0240*/  IMAD.WIDE R6, R6, 0x8, R10 ;  /* 0x0000000806067825 */ /* 0x002fc800078e020a */
[----:B------:R-:W-:-:S04]  /*0250*/  FFMA R0, -R8, R5, R3 ;  /* 0x0000000508007223 */ /* 0x000fc80000000103 */
[----:B------:R-:W-:Y:S01]  /*0260*/  FFMA R5, R2, R0, R5 ;  /* 0x0000000002057223 */ /* 0x000fe20000000005 */
[----:B--2---:R-:W-:Y:S06]  /*0270*/  @!P0 BRA `(.L_x_87) ;  /* 0x0000000000148947 */ /* 0x004fec0003800000 */
[----:B------:R-:W-:Y:S01]  /*0280*/  IMAD.MOV.U32 R2, RZ, RZ, R3 ;  /* 0x000000ffff027224 */ /* 0x000fe200078e0003 */
[----:B------:R-:W-:Y:S01]  /*0290*/  MOV R10, 0x2c0 ;  /* 0x000002c0000a7802 */ /* 0x000fe20000000f00 */
[----:B------:R-:W-:-:S07]  /*02a0*/  IMAD.MOV.U32 R5, RZ, RZ, R8 ;  /* 0x000000ffff057224 */ /* 0x000fce00078e0008 */
[----:B------:R-:W-:Y:S05]  /*02b0*/  CALL.REL.NOINC `($__internal_7_$__cuda_sm3x_div_rn_noftz_f32_slowpath) ;  /* 0x0000000000107944 */ /* 0x000fea0003c00000 */
[----:B------:R-:W-:-:S07]  /*02c0*/  IMAD.MOV.U32 R5, RZ, RZ, R0 ;  /* 0x000000ffff057224 */ /* 0x000fce00078e0000 */
.L_x_87:
[----:B------:R-:W-:Y:S05]  /*02d0*/  BSYNC.RECONVERGENT B0 ;  /* 0x0000000000007941 */ /* 0x000fea0003800200 */
.L_x_86:
[----:B------:R-:W-:Y:S01]  /*02e0*/  STG.E.64 desc[UR6][R6.64], R4 ;  /* 0x0000000406007986 */ /* 0x000fe2000c101b06 */
[----:B------:R-:W-:Y:S05]  /*02f0*/  EXIT ;  /* 0x000000000000794d */ /* 0x000fea0003800000 */
        .weak           $__internal_7_$__cuda_sm3x_div_rn_noftz_f32_slowpath
        .type           $__internal_7_$__cuda_sm3x_div_rn_noftz_f32_slowpath,@function
        .size           $__internal_7_$__cuda_sm3x_div_rn_noftz_f32_slowpath,(.L_x_191 - $__internal_7_$__cuda_sm3x_div_rn_noftz_f32_slowpath)
$__internal_7_$__cuda_sm3x_div_rn_noftz_f32_slowpath:
[----:B------:R-:W-:Y:S01]  /*0300*/  SHF.R.U32.HI R11, RZ, 0x17, R5 ;  /* 0x00000017ff0b7819 */ /* 0x000fe20000011605 */
[----:B------:R-:W-:Y:S01]  /*0310*/  BSSY.RECONVERGENT B1, `(.L_x_88) ;  /* 0x0000062000017945 */ /* 0x000fe20003800200 */
[----:B------:R-:W-:Y:S02]  /*0320*/  SHF.R.U32.HI R0, RZ, 0x17, R2 ;  /* 0x00000017ff007819 */ /* 0x000fe40000011602 */
[----:B------:R-:W-:Y:S02]  /*0330*/  LOP3.LUT R11, R11, 0xff, RZ, 0xc0, !PT ;  /* 0x000000ff0b0b7812 */ /* 0x000fe400078ec0ff */
[----:B------:R-:W-:-:S03]  /*0340*/  LOP3.LUT R14, R0, 0xff, RZ, 0xc0, !PT ;  /* 0x000000ff000e7812 */ /* 0x000fc600078ec0ff */
[----:B------:R-:W-:Y:S02]  /*0350*/  VIADD R12, R11, 0xffffffff ;  /* 0xffffffff0b0c7836 */ /* 0x000fe40000000000 */
[----:B------:R-:W-:-:S03]  /*0360*/  VIADD R0, R14, 0xffffffff ;  /* 0xffffffff0e007836 */ /* 0x000fc60000000000 */
[----:B------:R-:W-:-:S04]  /*0370*/  ISETP.GT.U32.AND P0, PT, R12, 0xfd, PT ;  /* 0x000000fd0c00780c */ /* 0x000fc80003f04070 */
[----:B------:R-:W-:-:S13]  /*0380*/  ISETP.GT.U32.OR P0, PT, R0, 0xfd, P0 ;  /* 0x000000fd0000780c */ /* 0x000fda0000704470 */
[----:B------:R-:W-:Y:S01]  /*0390*/  @!P0 IMAD.MOV.U32 R9, RZ, RZ, RZ ;  /* 0x000000ffff098224 */ /* 0x000fe200078e00ff */
[----:B------:R-:W-:Y:S06]  /*03a0*/  @!P0 BRA `(.L_x_89) ;  /* 0x00000000005c8947 */ /* 0x000fec0003800000 */
[----:B------:R-:W-:Y:S02]  /*03b0*/  FSETP.GTU.FTZ.AND P0, PT, |R2|, +INF , PT ;  /* 0x7f8000000200780b */ /* 0x000fe40003f1c200 */
        /* <DEDUP_REMOVED lines=22> */
.L_x_89:
[----:B------:R-:W-:Y:S01]  /*0520*/  LEA R0, R11, 0xc0800000, 0x17 ;  /* 0xc08000000b007811 */ /* 0x000fe200078eb8ff */
[----:B------:R-:W-:Y:S04]  /*0530*/  BSSY.RECONVERGENT B2, `(.L_x_94) ;  /* 0x0000036000027945 */ /* 0x000fe80003800200 */
[----:B------:R-:W-:Y:S02]  /*0540*/  IMAD.IADD R12, R5, 0x1, -R0 ;  /* 0x00000001050c7824 */ /* 0x000fe400078e0a00 */
[----:B------:R-:W-:Y:S02]  /*0550*/  VIADD R5, R14, 0xffffff81 ;  /* 0xffffff810e057836 */ /* 0x000fe40000000000 */
[----:B------:R0:W1:Y:S01]  /*0560*/  MUFU.RCP R13, R12 ;  /* 0x0000000c000d7308 */ /* 0x0000620000001000 */
[----:B------:R-:W-:Y:S01]  /*0570*/  FADD.FTZ R15, -R12, -RZ ;  /* 0x800000ff0c0f7221 */ /* 0x000fe20000010100 */
[C---:B------:R-:W-:Y:S01]  /*0580*/  IMAD R0, R5.reuse, -0x800000, R2 ;  /* 0xff80000005007824 */ /* 0x040fe200078e0202 */
[----:B0-----:R-:W-:-:S05]  /*0590*/  IADD3 R12, PT, PT, R5, 0x7f, -R11 ;  /* 0x0000007f050c7810 */ /* 0x001fca0007ffe80b */
[----:B------:R-:W-:Y:S02]  /*05a0*/  IMAD.IADD R9, R12, 0x1, R9 ;  /* 0x000000010c097824 */ /* 0x000fe400078e0209 */
[----:B-1----:R-:W-:-:S04]  /*05b0*/  FFMA R14, R13, R15, 1 ;  /* 0x3f8000000d0e7423 */ /* 0x002fc8000000000f */
        /* <DEDUP_REMOVED lines=19> */
[-CC-:B------:R-:W-:Y:S01]  /*06f0*/  FFMA.RZ R2, R17, R15.reuse, R14.reuse ;  /* 0x0000000f11027223 */ /* 0x180fe2000000c00e */
[----:B------:R-:W-:Y:S02]  /*0700*/  VIADD R12, R11, 0x20 ;  /* 0x000000200b0c7836 */ /* 0x000fe40000000000 */
[-CC-:B------:R-:W-:Y:S01]  /*0710*/  FFMA.RM R5, R17, R15.reuse, R14.reuse ;  /* 0x0000000f11057223 */ /* 0x180fe2000000400e */
        /* <DEDUP_REMOVED lines=19> */
.L_x_96:
[----:B------:R-:W-:-:S04]  /*0850*/  LOP3.LUT R0, R0, 0x80000000, RZ, 0xc0, !PT ;  /* 0x8000000000007812 */ /* 0x000fc800078ec0ff */
[----:B------:R-:W-:Y:S01]  /*0860*/  LOP3.LUT R0, R0, 0x7f800000, RZ, 0xfc, !PT ;  /* 0x7f80000000007812 */ /* 0x000fe200078efcff */
[----:B------:R-:W-:Y:S06]  /*0870*/  BRA `(.L_x_97) ;  /* 0x0000000000047947 */ /* 0x000fec0003800000 */
.L_x_95:
[----:B------:R-:W-:-:S07]  /*0880*/  IMAD R0, R9, 0x800000, R0 ;  /* 0x0080000009007824 */ /* 0x000fce00078e0200 */
.L_x_97:
[----:B------:R-:W-:Y:S05]  /*0890*/  BSYNC.RECONVERGENT B2 ;  /* 0x0000000000027941 */ /* 0x000fea0003800200 */
.L_x_94:
[----:B------:R-:W-:Y:S05]  /*08a0*/  BRA `(.L_x_98) ;  /* 0x0000000000207947 */ /* 0x000fea0003800000 */
.L_x_93:
[----:B------:R-:W-:-:S04]  /*08b0*/  LOP3.LUT R0, R5, 0x80000000, R2, 0x48, !PT ;  /* 0x8000000005007812 */ /* 0x000fc800078e4802 */
[----:B------:R-:W-:Y:S01]  /*08c0*/  LOP3.LUT R0, R0, 0x7f800000, RZ, 0xfc, !PT ;  /* 0x7f80000000007812 */ /* 0x000fe200078efcff */
[----:B------:R-:W-:Y:S06]  /*08d0*/  BRA `(.L_x_98) ;  /* 0x0000000000147947 */ /* 0x000fec0003800000 */
.L_x_92:
[----:B------:R-:W-:Y:S01]  /*08e0*/  LOP3.LUT R0, R5, 0x80000000, R2, 0x48, !PT ;  /* 0x8000000005007812 */ /* 0x000fe200078e4802 */
[----:B------:R-:W-:Y:S06]  /*08f0*/  BRA `(.L_x_98) ;  /* 0x00000000000c7947 */ /* 0x000fec0003800000 */
.L_x_91:
[----:B------:R-:W0:Y:S01]  /*0900*/  MUFU.RSQ R0, -QNAN ;  /* 0xffc0000000007908 */ /* 0x000e220000001400 */
[----:B------:R-:W-:Y:S05]  /*0910*/  BRA `(.L_x_98) ;  /* 0x0000000000047947 */ /* 0x000fea0003800000 */
.L_x_90:
[----:B------:R-:W-:-:S07]  /*0920*/  FADD.FTZ R0, R2, R5 ;  /* 0x0000000502007221 */ /* 0x000fce0000010000 */
.L_x_98:
[----:B------:R-:W-:Y:S05]  /*0930*/  BSYNC.RECONVERGENT B1 ;  /* 0x0000000000017941 */ /* 0x000fea0003800200 */
.L_x_88:
[----:B------:R-:W-:-:S04]  /*0940*/  IMAD.MOV.U32 R11, RZ, RZ, 0x0 ;  /* 0x00000000ff0b7424 */ /* 0x000fc800078e00ff */
[----:B0-----:R-:W-:Y:S05]  /*0950*/  RET.REL.NODEC R10 `(_Z31normalizacionSalidaTranfForwardP6float2S0_i) ;  /* 0xfffffff40aa87950 */ /* 0x001fea0003c3ffff */
.L_x_99:
        /* <DEDUP_REMOVED lines=10> */
.L_x_191:


//--------------------- .text._Z13realTocomplexPfP6float2i --------------------------
	.section	.text._Z13realTocomplexPfP6float2i,"ax",@progbits
	.align	128
        .global         _Z13realTocomplexPfP6float2i
        .type           _Z13realTocomplexPfP6float2i,@function
        .size           _Z13realTocomplexPfP6float2i,(.L_x_208 - _Z13realTocomplexPfP6float2i)
        .other          _Z13realTocomplexPfP6float2i,@"STO_CUDA_ENTRY STV_DEFAULT"
_Z13realTocomplexPfP6float2i:
.text._Z13realTocomplexPfP6float2i:
        /* <DEDUP_REMOVED lines=12> */
[----:B0-----:R-:W-:-:S05]  /*00c0*/  IMAD.WIDE R2, R7, 0x4, R2 ;  /* 0x0000000407027825 */ /* 0x001fca00078e0202 */
[----:B-1----:R-:W3:Y:S01]  /*00d0*/  LDG.E R8, desc[UR4][R2.64] ;  /* 0x0000000402087981 */ /* 0x002ee2000c1e1900 */
[----:B------:R-:W-:Y:S02]  /*00e0*/  HFMA2 R9, -RZ, RZ, 0, 0 ;  /* 0x00000000ff097431 */ /* 0x000fe400000001ff */
[----:B--2---:R-:W-:-:S05]  /*00f0*/  IMAD.WIDE R4, R7, 0x8, R4 ;  /* 0x0000000807047825 */ /* 0x004fca00078e0204 */
[----:B---3--:R-:W-:Y:S01]  /*0100*/  STG.E.64 desc[UR4][R4.64], R8 ;  /* 0x0000000804007986 */ /* 0x008fe2000c101b04 */
[----:B------:R-:W-:Y:S05]  /*0110*/  EXIT ;  /* 0x000000000000794d */ /* 0x000fea0003800000 */
.L_x_100:
        /* <DEDUP_REMOVED lines=14> */
.L_x_208:


//--------------------- .text._Z21normalizacionDensidadPfS_iif --------------------------
	.section	.text._Z21normalizacionDensidadPfS_iif,"ax",@progbits
	.align	128
        .global         _Z21normalizacionDensidadPfS_iif
        .type           _Z21normalizacionDensidadPfS_iif,@function
        .size           _Z21normalizacionDensidadPfS_iif,(.L_x_192 - _Z21normalizacionDensidadPfS_iif)
        .other          _Z21normalizacionDensidadPfS_iif,@"STO_CUDA_ENTRY STV_DEFAULT"
_Z21normalizacionDensidadPfS_iif:
.text._Z21normalizacionDensidadPfS_iif:
        /* <DEDUP_REMOVED lines=11> */
[----:B------:R-:W2:Y:S01]  /*00b0*/  LDCU UR5, c[0x0][0x390] ;  /* 0x00007200ff0577ac */ /* 0x000ea20008000800 */
[----:B0-----:R-:W-:-:S06]  /*00c0*/  IMAD.WIDE R4, R2, 0x4, R4 ;  /* 0x0000000402047825 */ /* 0x001fcc00078e0204 */
[----:B-1----:R-:W3:Y:S01]  /*00d0*/  LDG.E R5, desc[UR6][R4.64] ;  /* 0x0000000604057981 */ /* 0x002ee2000c1e1900 */
[----:B--2---:R-:W-:Y:S01]  /*00e0*/  I2FP.F32.S32 R3, UR5 ;  /* 0x0000000500037c45 */ /* 0x004fe20008201400 */
[----:B------:R-:W-:Y:S01]  /*00f0*/  BSSY.RECONVERGENT B0, `(.L_x_101) ;  /* 0x000000e000007945 */ /* 0x000fe20003800200 */
[----:B------:R-:W-:Y:S02]  /*0100*/  I2FP.F32.U32 R0, UR4 ;  /* 0x0000000400007c45 */ /* 0x000fe40008201000 */
[----:B------:R-:W0:Y:S02]  /*0110*/  MUFU.RCP R6, R3 ;  /* 0x0000000300067308 */ /* 0x000e240000001000 */
[----:B0-----:R-:W-:-:S04]  /*0120*/  FFMA R7, -R3, R6, 1 ;  /* 0x3f80000003077423 */ /* 0x001fc80000000106 */
[----:B------:R-:W-:Y:S01]  /*0130*/  FFMA R7, R6, R7, R6 ;  /* 0x0000000706077223 */ /* 0x000fe20000000006 */
[----:B---3--:R-:W-:-:S04]  /*0140*/  FMUL R0, R0, R5 ;  /* 0x0000000500007220 */ /* 0x008fc80000400000 */
[----:B------:R-:W0:Y:S01]  /*0150*/  FCHK P0, R0, R3 ;  /* 0x0000000300007302 */ /* 0x000e220000000000 */
[----:B------:R-:W-:-:S04]  /*0160*/  FFMA R6, R0, R7, RZ ;  /* 0x0000000700067223 */ /* 0x000fc800000000ff */
[----:B------:R-:W-:-:S04]  /*0170*/  FFMA R8, -R3, R6, R0 ;  /* 0x0000000603087223 */ /* 0x000fc80000000100 */
[----:B------:R-:W-:Y:S01]  /*0180*/  FFMA R6, R7, R8, R6 ;  /* 0x0000000807067223 */ /* 0x000fe20000000006 */
[----:B0-----:R-:W-:Y:S06]  /*0190*/  @!P0 BRA `(.L_x_102) ;  /* 0x00000000000c8947 */ /* 0x001fec0003800000 */
[----:B------:R-:W-:-:S07]  /*01a0*/  MOV R4, 0x1c0 ;  /* 0x000001c000047802 */ /* 0x000fce0000000f00 */
[----:B------:R-:W-:Y:S05]  /*01b0*/  CALL.REL.NOINC `($__internal_8_$__cuda_sm3x_div_rn_noftz_f32_slowpath) ;  /* 0x00000000001c7944 */ /* 0x000fea0003c00000 */
[----:B------:R-:W-:-:S07]  /*01c0*/  IMAD.MOV.U32 R6, RZ, RZ, R0 ;  /* 0x000000ffff067224 */ /* 0x000fce00078e0000 */
.L_x_102:
[----:B------:R-:W-:Y:S05]  /*01d0*/  BSYNC.RECONVERGENT B0 ;  /* 0x0000000000007941 */ /* 0x000fea0003800200 */
.L_x_101:
[----:B------:R-:W0:Y:S01]  /*01e0*/  LDC.64 R4, c[0x0][0x388] ;  /* 0x0000e200ff047b82 */ /* 0x000e220000000a00 */
[----:B------:R-:W-:Y:S01]  /*01f0*/  FADD R7, R6, -1 ;  /* 0xbf80000006077421 */ /* 0x000fe20000000000 */
[----:B0-----:R-:W-:-:S05]  /*0200*/  IMAD.WIDE R2, R2, 0x4, R4 ;  /* 0x0000000402027825 */ /* 0x001fca00078e0204 */
[----:B------:R-:W-:Y:S01]  /*0210*/  STG.E desc[UR6][R2.64], R7 ;  /* 0x0000000702007986 */ /* 0x000fe2000c101906 */
[----:B------:R-:W-:Y:S05]  /*0220*/  EXIT ;  /* 0x000000000000794d */ /* 0x000fea0003800000 */
        .weak           $__internal_8_$__cuda_sm3x_div_rn_noftz_f32_slowpath
        .type           $__internal_8_$__cuda_sm3x_div_rn_noftz_f32_slowpath,@function
        .size           $__internal_8_$__cuda_sm3x_div_rn_noftz_f32_slowpath,(.L_x_192 - $__internal_8_$__cuda_sm3x_div_rn_noftz_f32_slowpath)
$__internal_8_$__cuda_sm3x_div_rn_noftz_f32_slowpath:
[--C-:B------:R-:W-:Y:S01]  /*0230*/  SHF.R.U32.HI R6, RZ, 0x17, R3.reuse ;  /* 0x00000017ff067819 */ /* 0x100fe20000011603 */
[----:B------:R-:W-:Y:S01]  /*0240*/  BSSY.RECONVERGENT B1, `(.L_x_103) ;  /* 0x0000064000017945 */ /* 0x000fe20003800200 */
[--C-:B------:R-:W-:Y:S01]  /*0250*/  SHF.R.U32.HI R5, RZ, 0x17, R0.reuse ;  /* 0x00000017ff057819 */ /* 0x100fe20000011600 */
[----:B------:R-:W-:Y:S01]  /*0260*/  IMAD.MOV.U32 R7, RZ, RZ, R0 ;  /* 0x000000ffff077224 */ /* 0x000fe200078e0000 */
[----:B------:R-:W-:Y:S01]  /*0270*/  LOP3.LUT R6, R6, 0xff, RZ, 0xc0, !PT ;  /* 0x000000ff06067812 */ /* 0x000fe200078ec0ff */
[----:B------:R-:W-:Y:S01]  /*0280*/  IMAD.MOV.U32 R8, RZ, RZ, R3 ;  /* 0x000000ffff087224 */ /* 0x000fe200078e0003 */
        /* <DEDUP_REMOVED lines=30> */
.L_x_104:
[----:B------:R-:W-:Y:S01]  /*0470*/  LEA R3, R6, 0xc0800000, 0x17 ;  /* 0xc080000006037811 */ /* 0x000fe200078eb8ff */
[----:B------:R-:W-:Y:S01]  /*0480*/  VIADD R5, R5, 0xffffff81 ;  /* 0xffffff8105057836 */ /* 0x000fe20000000000 */
[----:B------:R-:W-:Y:S03]  /*0490*/  BSSY.RECONVERGENT B2, `(.L_x_109) ;  /* 0x0000035000027945 */ /* 0x000fe60003800200 */
        /* <DEDUP_REMOVED lines=48> */
.L_x_111:
[----:B------:R-:W-:-:S04]  /*07a0*/  LOP3.LUT R0, R0, 0x80000000, RZ, 0xc0, !PT ;  /* 0x8000000000007812 */ /* 0x000fc800078ec0ff */
[----:B------:R-:W-:Y:S01]  /*07b0*/  LOP3.LUT R0, R0, 0x7f800000, RZ, 0xfc, !PT ;  /* 0x7f80000000007812 */ /* 0x000fe200078efcff */
[----:B------:R-:W-:Y:S06]  /*07c0*/  BRA `(.L_x_112) ;  /* 0x0000000000047947 */ /* 0x000fec0003800000 */
.L_x_110:
[----:B------:R-:W-:-:S07]  /*07d0*/  IMAD R0, R6, 0x800000, R0 ;  /* 0x0080000006007824 */ /* 0x000fce00078e0200 */
.L_x_112:
[----:B------:R-:W-:Y:S05]  /*07e0*/  BSYNC.RECONVERGENT B2 ;  /* 0x0000000000027941 */ /* 0x000fea0003800200 */
.L_x_109:
[----:B------:R-:W-:Y:S05]  /*07f0*/  BRA `(.L_x_113) ;  /* 0x0000000000207947 */ /* 0x000fea0003800000 */
.L_x_108:
[----:B------:R-:W-:-:S04]  /*0800*/  LOP3.LUT R0, R8, 0x80000000, R7, 0x48, !PT ;  /* 0x8000000008007812 */ /* 0x000fc800078e4807 */
[----:B------:R-:W-:Y:S01]  /*0810*/  LOP3.LUT R0, R0, 0x7f800000, RZ, 0xfc, !PT ;  /* 0x7f80000000007812 */ /* 0x000fe200078efcff */
[----:B------:R-:W-:Y:S06]  /*0820*/  BRA `(.L_x_113) ;  /* 0x0000000000147947 */ /* 0x000fec0003800000 */
.L_x_107:
[----:B------:R-:W-:Y:S01]  /*0830*/  LOP3.LUT R0, R8, 0x80000000, R7, 0x48, !PT ;  /* 0x8000000008007812 */ /* 0x000fe200078e4807 */
[----:B------:R-:W-:Y:S06]  /*0840*/  BRA `(.L_x_113) ;  /* 0x00000000000c7947 */ /* 0x000fec0003800000 */
.L_x_106:
[----:B------:R-:W0:Y:S01]  /*0850*/  MUFU.RSQ R0, -QNAN ;  /* 0xffc0000000007908 */ /* 0x000e220000001400 */
[----:B------:R-:W-:Y:S05]  /*0860*/  BRA `(.L_x_113) ;  /* 0x0000000000047947 */ /* 0x000fea0003800000 */
.L_x_105:
[----:B------:R-:W-:-:S07]  /*0870*/  FADD.FTZ R0, R0, R3 ;  /* 0x0000000300007221 */ /* 0x000fce0000010000 */
.L_x_113:
[----:B------:R-:W-:Y:S05]  /*0880*/  BSYNC.RECONVERGENT B1 ;  /* 0x0000000000017941 */ /* 0x000fea0003800200 */
.L_x_103:
[----:B------:R-:W-:-:S04]  /*0890*/  IMAD.MOV.U32 R5, RZ, RZ, 0x0 ;  /* 0x00000000ff057424 */ /* 0x000fc800078e00ff */
[----:B0-----:R-:W-:Y:S05]  /*08a0*/  RET.REL.NODEC R4 `(_Z21normalizacionDensidadPfS_iif) ;  /* 0xfffffff404d47950 */ /* 0x001fea0003c3ffff */
.L_x_114:
        /* <DEDUP_REMOVED lines=13> */
.L_x_192:


//--------------------- .text._Z15calculoDensidadPfPiS0_S_ifi --------------------------
	.section	.text._Z15calculoDensidadPfPiS0_S_ifi,"ax",@progbits
	.align	128
        .global         _Z15calculoDensidadPfPiS0_S_ifi
        .type           _Z15calculoDensidadPfPiS0_S_ifi,@function
        .size           _Z15calculoDensidadPfPiS0_S_ifi,(.L_x_194 - _Z15calculoDensidadPfPiS0_S_ifi)
        .other          _Z15calculoDensidadPfPiS0_S_ifi,@"STO_CUDA_ENTRY STV_DEFAULT"
_Z15calculoDensidadPfPiS0_S_ifi:
.text._Z15calculoDensidadPfPiS0_S_ifi:
[----:B------:R-:W-:Y:S01]  /*0000*/  LDC R1, c[0x0][0x37c] ;  /* 0x0000df00ff017b82 */ /* 0x000fe20000000800 */
[----:B------:R-:W0:Y:S02]  /*0010*/  LDCU.64 UR4, c[0x0][0x3a0] ;  /* 0x00007400ff0477ac */ /* 0x000e240008000a00 */
[----:B0-----:R-:W-:Y:S01]  /*0020*/  UIMAD UR4, UR4, UR4, URZ ;  /* 0x00000004040472a4 */ /* 0x001fe2000f8e02ff */
[----:B------:R-:W-:-:S05]  /*0030*/  IMAD.U32 R4, RZ, RZ, UR5 ;  /* 0x00000005ff047e24 */ /* 0x000fca000f8e00ff */
[----:B------:R-:W-:-:S04]  /*0040*/  I2FP.F32.U32 R3, UR4 ;  /* 0x0000000400037c45 */ /* 0x000fc80008201000 */
[----:B------:R-:W0:Y:S08]  /*0050*/  MUFU.RCP R0, R3 ;  /* 0x0000000300007308 */ /* 0x000e300000001000 */
[----:B------:R-:W1:Y:S01]  /*0060*/  FCHK P0, R4, R3 ;  /* 0x0000000304007302 */ /* 0x000e620000000000 */
[----:B0-----:R-:W-:-:S04]  /*0070*/  FFMA R5, -R3, R0, 1 ;  /* 0x3f80000003057423 */ /* 0x001fc80000000100 */
[----:B------:R-:W-:-:S04]  /*0080*/  FFMA R0, R0, R5, R0 ;  /* 0x0000000500007223 */ /* 0x000fc80000000000 */
[----:B------:R-:W-:-:S04]  /*0090*/  FFMA R2, R0, UR5, RZ ;  /* 0x0000000500027c23 */ /* 0x000fc800080000ff */
[----:B------:R-:W-:-:S04]  /*00a0*/  FFMA R5, -R3, R2, UR5 ;  /* 0x0000000503057e23 */ /* 0x000fc80008000102 */
[----:B------:R-:W-:Y:S01]  /*00b0*/  FFMA R0, R0, R5, R2 ;  /* 0x0000000500007223 */ /* 0x000fe20000000002 */
[----:B-1----:R-:W-:Y:S06]  /*00c0*/  @!P0 BRA `(.L_x_115) ;  /* 0x0000000000148947 */ /* 0x002fec0003800000 */
[----:B------:R-:W0:Y:S01]  /*00d0*/  LDC R2, c[0x0][0x3a4] ;  /* 0x0000e900ff027b82 */ /* 0x000e220000000800 */
[----:B------:R-:W-:Y:S01]  /*00e0*/  IMAD.MOV.U32 R0, RZ, RZ, R3 ;  /* 0x000000ffff007224 */ /* 0x000fe200078e0003 */
[----:B------:R-:W-:-:S07]  /*00f0*/  MOV R14, 0x110 ;  /* 0x00000110000e7802 */ /* 0x000fce0000000f00 */
[----:B0-----:R-:W-:Y:S05]  /*0100*/  CALL.REL.NOINC `($__internal_10_$__cuda_sm3x_div_rn_noftz_f32_slowpath) ;  /* 0x0000001400cc7944 */ /* 0x001fea0003c00000 */
[----:B------:R-:W-:-:S07]  /*0110*/  IMAD.MOV.U32 R0, RZ, RZ, R2 ;  /* 0x000000ffff007224 */ /* 0x000fce00078e0002 */
.L_x_115:
[----:B------:R-:W0:Y:S02]  /*0120*/  LDC R2, c[0x0][0x3a8] ;  /* 0x0000ea00ff027b82 */ /* 0x000e240000000800 */
[----:B0-----:R-:W-:-:S13]  /*0130*/  ISETP.GE.AND P0, PT, R2, 0x1, PT ;  /* 0x000000010200780c */ /* 0x001fda0003f06270 */
[----:B------:R-:W-:Y:S05]  /*0140*/  @!P0 EXIT ;  /* 0x000000000000894d */ /* 0x000fea0003800000 */
[----:B------:R-:W-:Y:S01]  /*0150*/  ISETP.NE.AND P0, PT, R2, 0x1, PT ;  /* 0x000000010200780c */ /* 0x000fe20003f05270 */
[----:B------:R0:W1:Y:S01]  /*0160*/  F2F.F64.F32 R4, R0 ;  /* 0x0000000000047310 */ /* 0x0000620000201800 */
[----:B------:R-:W2:Y:S01]  /*0170*/  LDCU.64 UR10, c[0x0][0x358] ;  /* 0x00006b00ff0a77ac */ /* 0x000ea20008000a00 */
[----:B------:R-:W-:-:S10]  /*0180*/  CS2R R20, SRZ ;  /* 0x0000000000147805 */ /* 0x000fd4000001ff00 */
[----:B0-----:R-:W-:Y:S05]  /*0190*/  @!P0 BRA `(.L_x_116) ;  /* 0x0000000800bc8947 */ /* 0x001fea0003800000 */
[----:B------:R-:W0:Y:S01]  /*01a0*/  LDCU.64 UR8, c[0x0][0x388] ;  /* 0x00007100ff0877ac */ /* 0x000e220008000a00 */
[----:B------:R-:W3:Y:S01]  /*01b0*/  LDC.64 R6, c[0x0][0x380] ;  /* 0x0000e000ff067b82 */ /* 0x000ee20000000a00 */
[----:B------:R-:W-:Y:S01]  /*01c0*/  LOP3.LUT R20, R2, 0x7ffffffe, RZ, 0xc0, !PT ;  /* 0x7ffffffe02147812 */ /* 0x000fe200078ec0ff */
[----:B------:R-:W4:Y:S04]  /*01d0*/  LDCU.128 UR12, c[0x0][0x390] ;  /* 0x00007200ff0c77ac */ /* 0x000f280008000c00 */
[----:B------:R-:W-:Y:S01]  /*01e0*/  IMAD.MOV R21, RZ, RZ, -R20 ;  /* 0x000000ffff157224 */ /* 0x000fe200078e0a14 */
[----:B------:R-:W1:Y:S01]  /*01f0*/  LDCU UR16, c[0x0][0x3a0] ;  /* 0x00007400ff1077ac */ /* 0x000e620008000800 */
[----:B0-----:R-:W-:-:S04]  /*0200*/  UIADD3 UR8, UP0, UPT, UR8, 0x4, URZ ;  /* 0x0000000408087890 */ /* 0x001fc8000ff1e0ff */
[----:B------:R-:W-:Y:S02]  /*0210*/  UIADD3.X UR9, UPT, UPT, URZ, UR9, URZ, UP0, !UPT ;  /* 0x00000009ff097290 */ /* 0x000fe400087fe4ff */
[----:B----4-:R-:W-:Y:S01]  /*0220*/  UIADD3 UR6, UP0, UPT, UR12, 0x4, URZ ;  /* 0x000000040c067890 */ /* 0x010fe2000ff1e0ff */
[----:B------:R-:W-:Y:S01]  /*0230*/  MOV R10, UR8 ;  /* 0x00000008000a7c02 */ /* 0x000fe20008000f00 */
[----:B------:R-:W-:Y:S02]  /*0240*/  UIADD3 UR4, UP1, UPT, UR14, 0x4, URZ ;  /* 0x000000040e047890 */ /* 0x000fe4000ff3e0ff */
[----:B------:R-:W-:Y:S01]  /*0250*/  UIADD3.X UR7, UPT, UPT, URZ, UR13, URZ, UP0, !UPT ;  /* 0x0000000dff077290 */ /* 0x000fe200087fe4ff */
[----:B------:R-:W-:Y:S01]  /*0260*/  IMAD.U32 R11, RZ, RZ, UR9 ;  /* 0x00000009ff0b7e24 */ /* 0x000fe2000f8e00ff */
[----:B------:R-:W-:Y:S01]  /*0270*/  UIADD3.X UR5, UPT, UPT, URZ, UR15, URZ, UP1, !UPT ;  /* 0x0000000fff057290 */ /* 0x000fe20008ffe4ff */
[----:B------:R-:W-:Y:S02]  /*0280*/  IMAD.U32 R12, RZ, RZ, UR6 ;  /* 0x00000006ff0c7e24 */ /* 0x000fe4000f8e00ff */
[----:B------:R-:W-:-:S02]  /*0290*/  IMAD.U32 R8, RZ, RZ, UR4 ;  /* 0x00000004ff087e24 */ /* 0x000fc4000f8e00ff */
[----:B------:R-:W-:Y:S01]  /*02a0*/  IMAD.U32 R13, RZ, RZ, UR7 ;  /* 0x00000007ff0d7e24 */ /* 0x000fe2000f8e00ff */
[----:B-1----:R-:W-:-:S07]  /*02b0*/  MOV R9, UR5 ;  /* 0x0000000500097c02 */ /* 0x002fce0008000f00 */
.L_x_127:
[----:B--2---:R-:W2:Y:S01]  /*02c0*/  LDG.E R22, desc[UR10][R8.64+-0x4] ;  /* 0xfffffc0a08167981 */ /* 0x004ea2000c1e1900 */
[----:B01----:R-:W0:Y:S01]  /*02d0*/  MUFU.RCP64H R3, R5 ;  /* 0x0000000500037308 */ /* 0x003e220000001800 */
[----:B------:R-:W-:Y:S02]  /*02e0*/  IMAD.MOV.U32 R2, RZ, RZ, 0x1 ;  /* 0x00000001ff027424 */ /* 0x000fe400078e00ff */
[----:B------:R-:W-:-:S05]  /*02f0*/  VIADD R21, R21, 0x2 ;  /* 0x0000000215157836 */ /* 0x000fca0000000000 */
[----:B------:R-:W-:Y:S01]  /*0300*/  ISETP.NE.AND P2, PT, R21, RZ, PT ;  /* 0x000000ff1500720c */ /* 0x000fe20003f45270 */
[----:B0-----:R-:W-:-:S08]  /*0310*/  DFMA R14, -R4, R2, 1 ;  /* 0x3ff00000040e742b */ /* 0x001fd00000000102 */
[----:B------:R-:W-:-:S08]  /*0320*/  DFMA R16, R14, R14, R14 ;  /* 0x0000000e0e10722b */ /* 0x000fd0000000000e */
[----:B------:R-:W-:-:S08]  /*0330*/  DFMA R16, R2, R16, R2 ;  /* 0x000000100210722b */ /* 0x000fd00000000002 */
[----:B------:R-:W-:-:S08]  /*0340*/  DFMA R2, -R4, R16, 1 ;  /* 0x3ff000000402742b */ /* 0x000fd00000000110 */
[----:B------:R-:W-:Y:S01]  /*0350*/  DFMA R2, R16, R2, R16 ;  /* 0x000000021002722b */ /* 0x000fe20000000010 */
[----:B--2---:R-:W0:Y:S02]  /*0360*/  F2F.F64.F32 R14, R22 ;  /* 0x00000016000e7310 */ /* 0x004e240000201800 */
[----:B0-----:R-:W-:-:S08]  /*0370*/  DADD R14, -R14, 1 ;  /* 0x3ff000000e0e7429 */ /* 0x001fd00000000100 */
[----:B------:R-:W-:Y:S02]  /*0380*/  DMUL R16, R14, R2 ;  /* 0x000000020e107228 */ /* 0x000fe40000000000 */
[----:B------:R-:W-:-:S06]  /*0390*/  FSETP.GEU.AND P1, PT, |R15|, 6.5827683646048100446e-37, PT ;  /* 0x036000000f00780b */ /* 0x000fcc0003f2e200 */
[----:B------:R-:W-:-:S08]  /*03a0*/  DFMA R18, -R4, R16, R14 ;  /* 0x000000100412722b */ /* 0x000fd0000000010e */
[----:B------:R-:W-:-:S10]  /*03b0*/  DFMA R2, R2, R18, R16 ;  /* 0x000000120202722b */ /* 0x000fd40000000010 */
[----:B------:R-:W-:-:S05]  /*03c0*/  FFMA R16, RZ, R5, R3 ;  /* 0x00000005ff107223 */ /* 0x000fca0000000003 */
[----:B------:R-:W-:-:S13]  /*03d0*/  FSETP.GT.AND P0, PT, |R16|, 1.469367938527859385e-39, PT ;  /* 0x001000001000780b */ /* 0x000fda0003f04200 */
[----:B------:R-:W-:Y:S05]  /*03e0*/  @P0 BRA P1, `(.L_x_117) ;  /* 0x0000000000100947 */ /* 0x000fea0000800000 */
[----:B------:R-:W-:Y:S01]  /*03f0*/  IMAD.MOV.U32 R18, RZ, RZ, R4 ;  /* 0x000000ffff127224 */ /* 0x000fe200078e0004 */
[----:B------:R-:W-:Y:S01]  /*0400*/  MOV R24, 0x430 ;  /* 0x0000043000187802 */ /* 0x000fe20000000f00 */
[----:B------:R-:W-:-:S07]  /*0410*/  IMAD.MOV.U32 R19, RZ, RZ, R5 ;  /* 0x000000ffff137224 */ /* 0x000fce00078e0005 */
[----:B---3--:R-:W-:Y:S05]  /*0420*/  CALL.REL.NOINC `($__internal_9_$__cuda_sm20_div_rn_f64_full) ;  /* 0x0000000c00947944 */ /* 0x008fea0003c00000 */
.L_x_117:
[----:B------:R-:W2:Y:S04]  /*0430*/  LDG.E R14, desc[UR10][R12.64+-0x4] ;  /* 0xfffffc0a0c0e7981 */ /* 0x000ea8000c1e1900 */
[----:B------:R-:W2:Y:S02]  /*0440*/  LDG.E R15, desc[UR10][R10.64+-0x4] ;  /* 0xfffffc0a0a0f7981 */ /* 0x000ea4000c1e1900 */
[----:B--2---:R-:W-:-:S04]  /*0450*/  IMAD R15, R14, UR16, R15 ;  /* 0x000000100e0f7c24 */ /* 0x004fc8000f8e020f */
[----:B---3--:R-:W-:-:S05]  /*0460*/  IMAD.WIDE R14, R15, 0x4, R6 ;  /* 0x000000040f0e7825 */ /* 0x008fca00078e0206 */
[----:B------:R-:W2:Y:S02]  /*0470*/  LDG.E R18, desc[UR10][R14.64] ;  /* 0x0000000a0e127981 */ /* 0x000ea4000c1e1900 */
[----:B--2---:R-:W0:Y:S02]  /*0480*/  F2F.F64.F32 R16, R18 ;  /* 0x0000001200107310 */ /* 0x004e240000201800 */
[----:B0-----:R-:W-:-:S10]  /*0490*/  DADD R16, R16, R2 ;  /* 0x0000000010107229 */ /* 0x001fd40000000002 */
[----:B------:R-:W0:Y:S02]  /*04a0*/  F2F.F32.F64 R17, R16 ;  /* 0x0000001000117310 */ /* 0x000e240000301000 */
[----:B0-----:R0:W-:Y:S04]  /*04b0*/  STG.E desc[UR10][R14.64], R17 ;  /* 0x000000110e007986 */ /* 0x0011e8000c10190a */
[----:B------:R-:W2:Y:S02]  /*04c0*/  LDG.E R3, desc[UR10][R10.64+-0x4] ;  /* 0xfffffc0a0a037981 */ /* 0x000ea4000c1e1900 */
[----:B--2---:R-:W-:-:S04]  /*04d0*/  IADD3 R3, PT, PT, R3, 0x1, RZ ;  /* 0x0000000103037810 */ /* 0x004fc80007ffe0ff */
[----:B------:R-:W-:-:S13]  /*04e0*/  ISETP.NE.AND P0, PT, R3, UR16, PT ;  /* 0x0000001003007c0c */ /* 0x000fda000bf05270 */
[----:B0-----:R-:W-:Y:S05]  /*04f0*/  @P0 BRA `(.L_x_118) ;  /* 0x00000000004c0947 */ /* 0x001fea0003800000 */
[----:B------:R-:W2:Y:S01]  /*0500*/  LDG.E R2, desc[UR10][R8.64+-0x4] ;  /* 0xfffffc0a08027981 */ /* 0x000ea2000c1e1900 */
[----:B------:R-:W0:Y:S02]  /*0510*/  MUFU.RCP R3, R0 ;  /* 0x0000000000037308 */ /* 0x000e240000001000 */
[----:B0-----:R-:W-:-:S04]  /*0520*/  FFMA R14, R3, -R0, 1 ;  /* 0x3f800000030e7423 */ /* 0x001fc80000000800 */
[----:B------:R-:W-:Y:S02]  /*0530*/  FFMA R3, R3, R14, R3 ;  /* 0x0000000e03037223 */ /* 0x000fe40000000003 */
[----:B--2---:R-:W0:Y:S02]  /*0540*/  FCHK P0, R2, R0 ;  /* 0x0000000002007302 */ /* 0x004e240000000000 */
[----:B------:R-:W-:-:S04]  /*0550*/  FFMA R15, R2, R3, RZ ;  /* 0x00000003020f7223 */ /* 0x000fc800000000ff */
[----:B------:R-:W-:-:S04]  /*0560*/  FFMA R14, R15, -R0, R2 ;  /* 0x800000000f0e7223 */ /* 0x000fc80000000002 */
[----:B------:R-:W-:Y:S01]  /*0570*/  FFMA R14, R3, R14, R15 ;  /* 0x0000000e030e7223 */ /* 0x000fe2000000000f */
[----:B0-----:R-:W-:Y:S06]  /*0580*/  @!P0 BRA `(.L_x_119) ;  /* 0x00000000000c8947 */ /* 0x001fec0003800000 */
[----:B------:R-:W-:-:S07]  /*0590*/  MOV R14, 0x5b0 ;  /* 0x000005b0000e7802 */ /* 0x000fce0000000f00 */
[----:B------:R-:W-:Y:S05]  /*05a0*/  CALL.REL.NOINC `($__internal_10_$__cuda_sm3x_div_rn_noftz_f32_slowpath) ;  /* 0x0000001000a47944 */ /* 0x000fea0003c00000 */
[----:B------:R-:W-:-:S07]  /*05b0*/  IMAD.MOV.U32 R14, RZ, RZ, R2 ;  /* 0x000000ffff0e7224 */ /* 0x000fce00078e0002 */
.L_x_119:
[----:B------:R-:W2:Y:S02]  /*05c0*/  LDG.E R2, desc[UR10][R12.64+-0x4] ;  /* 0xfffffc0a0c027981 */ /* 0x000ea4000c1e1900 */
[----:B--2---:R-:W-:-:S04]  /*05d0*/  IMAD R3, R2, UR16, RZ ;  /* 0x0000001002037c24 */ /* 0x004fc8000f8e02ff */
[----:B------:R-:W-:-:S05]  /*05e0*/  IMAD.WIDE R2, R3, 0x4, R6 ;  /* 0x0000000403027825 */ /* 0x000fca00078e0206 */
[----:B------:R-:W2:Y:S02]  /*05f0*/  LDG.E R15, desc[UR10][R2.64] ;  /* 0x0000000a020f7981 */ /* 0x000ea4000c1e1900 */
[----:B--2---:R-:W-:-:S05]  /*0600*/  FADD R15, R15, R14 ;  /* 0x0000000e0f0f7221 */ /* 0x004fca0000000000 */
[----:B------:R0:W-:Y:S01]  /*0610*/  STG.E desc[UR10][R2.64], R15 ;  /* 0x0000000f02007986 */ /* 0x0001e2000c10190a */
[----:B------:R-:W-:Y:S05]  /*0620*/  BRA `(.L_x_120) ;  /* 0x00000000004c7947 */ /* 0x000fea0003800000 */
.L_x_118:
        /* <DEDUP_REMOVED lines=9> */
[----:B------:R-:W-:Y:S01]  /*06c0*/  IMAD.MOV.U32 R2, RZ, RZ, R16 ;  /* 0x000000ffff027224 */ /* 0x000fe200078e0010 */
[----:B------:R-:W-:-:S07]  /*06d0*/  MOV R14, 0x6f0 ;  /* 0x000006f0000e7802 */ /* 0x000fce0000000f00 */
[----:B------:R-:W-:Y:S05]  /*06e0*/  CALL.REL.NOINC `($__internal_10_$__cuda_sm3x_div_rn_noftz_f32_slowpath) ;  /* 0x0000001000547944 */ /* 0x000fea0003c00000 */
[----:B------:R-:W-:-:S07]  /*06f0*/  IMAD.MOV.U32 R14, RZ, RZ, R2 ;  /* 0x000000ffff0e7224 */ /* 0x000fce00078e0002 */
.L_x_121:
[----:B------:R-:W2:Y:S02]  /*0700*/  LDG.E R2, desc[UR10][R12.64+-0x4] ;  /* 0xfffffc0a0c027981 */ /* 0x000ea4000c1e1900 */
[----:B--2---:R-:W-:-:S04]  /*0710*/  IMAD R3, R2, UR16, R3 ;  /* 0x0000001002037c24 */ /* 0x004fc8000f8e0203 */
[----:B------:R-:W-:-:S05]  /*0720*/  IMAD.WIDE R2, R3, 0x4, R6 ;  /* 0x0000000403027825 */ /* 0x000fca00078e0206 */
[----:B------:R-:W2:Y:S02]  /*0730*/  LDG.E R15, desc[UR10][R2.64] ;  /* 0x0000000a020f7981 */ /* 0x000ea4000c1e1900 */
[----:B--2---:R-:W-:-:S05]  /*0740*/  FADD R15, R15, R14 ;  /* 0x0000000e0f0f7221 */ /* 0x004fca0000000000 */
[----:B------:R1:W-:Y:S02]  /*0750*/  STG.E desc[UR10][R2.64], R15 ;  /* 0x0000000f02007986 */ /* 0x0003e4000c10190a */
.L_x_120:
[----:B------:R-:W2:Y:S01]  /*0760*/  LDG.E R22, desc[UR10][R8.64] ;  /* 0x0000000a08167981 */ /* 0x000ea2000c1e1900 */
[----:B01----:R-:W0:Y:S01]  /*0770*/  MUFU.RCP64H R15, R5 ;  /* 0x00000005000f7308 */ /* 0x003e220000001800 */
[----:B------:R-:W-:-:S06]  /*0780*/  IMAD.MOV.U32 R14, RZ, RZ, 0x1 ;  /* 0x00000001ff0e7424 */ /* 0x000fcc00078e00ff */
        /* <DEDUP_REMOVED lines=14> */
[----:B------:R-:W-:Y:S01]  /*0870*/  MOV R14, R16 ;  /* 0x00000010000e7202 */ /* 0x000fe20000000f00 */
[----:B------:R-:W-:Y:S01]  /*0880*/  IMAD.MOV.U32 R15, RZ, RZ, R17 ;  /* 0x000000ffff0f7224 */ /* 0x000fe200078e0011 */
[----:B------:R-:W-:Y:S01]  /*0890*/  MOV R24, 0x8d0 ;  /* 0x000008d000187802 */ /* 0x000fe20000000f00 */
[----:B------:R-:W-:Y:S02]  /*08a0*/  IMAD.MOV.U32 R18, RZ, RZ, R4 ;  /* 0x000000ffff127224 */ /* 0x000fe400078e0004 */
[----:B------:R-:W-:-:S07]  /*08b0*/  IMAD.MOV.U32 R19, RZ, RZ, R5 ;  /* 0x000000ffff137224 */ /* 0x000fce00078e0005 */
[----:B------:R-:W-:Y:S05]  /*08c0*/  CALL.REL.NOINC `($__internal_9_$__cuda_sm20_div_rn_f64_full) ;  /* 0x00000008006c7944 */ /* 0x000fea0003c00000 */
.L_x_122:
[----:B------:R-:W2:Y:S04]  /*08d0*/  LDG.E R14, desc[UR10][R12.64] ;  /* 0x0000000a0c0e7981 */ /* 0x000ea8000c1e1900 */
[----:B------:R-:W2:Y:S02]  /*08e0*/  LDG.E R15, desc[UR10][R10.64] ;  /* 0x0000000a0a0f7981 */ /* 0x000ea4000c1e1900 */
[----:B--2---:R-:W-:-:S04]  /*08f0*/  IMAD R15, R14, UR16, R15 ;  /* 0x000000100e0f7c24 */ /* 0x004fc8000f8e020f */
[----:B------:R-:W-:-:S05]  /*0900*/  IMAD.WIDE R14, R15, 0x4, R6 ;  /* 0x000000040f0e7825 */ /* 0x000fca00078e0206 */
[----:B------:R-:W2:Y:S02]  /*0910*/  LDG.E R18, desc[UR10][R14.64] ;  /* 0x0000000a0e127981 */ /* 0x000ea4000c1e1900 */
[----:B--2---:R-:W0:Y:S02]  /*0920*/  F2F.F64.F32 R16, R18 ;  /* 0x0000001200107310 */ /* 0x004e240000201800 */
[----:B0-----:R-:W-:-:S10]  /*0930*/  DADD R16, R16, R2 ;  /* 0x0000000010107229 */ /* 0x001fd40000000002 */
[----:B------:R-:W0:Y:S02]  /*0940*/  F2F.F32.F64 R17, R16 ;  /* 0x0000001000117310 */ /* 0x000e240000301000 */
[----:B0-----:R0:W-:Y:S04]  /*0950*/  STG.E desc[UR10][R14.64], R17 ;  /* 0x000000110e007986 */ /* 0x0011e8000c10190a */
[----:B------:R-:W2:Y:S02]  /*0960*/  LDG.E R3, desc[UR10][R10.64] ;  /* 0x0000000a0a037981 */ /* 0x000ea4000c1e1900 */
[----:B--2---:R-:W-:-:S05]  /*0970*/  VIADD R3, R3, 0x1 ;  /* 0x0000000103037836 */ /* 0x004fca0000000000 */
[----:B------:R-:W-:-:S13]  /*0980*/  ISETP.NE.AND P0, PT, R3, UR16, PT ;  /* 0x0000001003007c0c */ /* 0x000fda000bf05270 */
[----:B0-----:R-:W-:Y:S05]  /*0990*/  @!P0 BRA `(.L_x_123) ;  /* 0x0000000000508947 */ /* 0x001fea0003800000 */
        /* <DEDUP_REMOVED lines=9> */
[----:B------:R-:W-:Y:S02]  /*0a30*/  MOV R2, R16 ;  /* 0x0000001000027202 */ /* 0x000fe40000000f00 */
[----:B------:R-:W-:-:S07]  /*0a40*/  MOV R14, 0xa60 ;  /* 0x00000a60000e7802 */ /* 0x000fce0000000f00 */
[----:B------:R-:W-:Y:S05]  /*0a50*/  CALL.REL.NOINC `($__internal_10_$__cuda_sm3x_div_rn_noftz_f32_slowpath) ;  /* 0x0000000c00787944 */ /* 0x000fea0003c00000 */
[----:B------:R-:W-:-:S07]  /*0a60*/  IMAD.MOV.U32 R14, RZ, RZ, R2 ;  /* 0x000000ffff0e7224 */ /* 0x000fce00078e0002 */
.L_x_124:
[----:B------:R-:W2:Y:S02]  /*0a70*/  LDG.E R2, desc[UR10][R12.64] ;  /* 0x0000000a0c027981 */ /* 0x000ea4000c1e1900 */
[----:B--2---:R-:W-:-:S04]  /*0a80*/  IMAD R3, R2, UR16, R3 ;  /* 0x0000001002037c24 */ /* 0x004fc8000f8e0203 */
[----:B------:R-:W-:-:S05]  /*0a90*/  IMAD.WIDE R2, R3, 0x4, R6 ;  /* 0x0000000403027825 */ /* 0x000fca00078e0206 */
[----:B------:R-:W2:Y:S02]  /*0aa0*/  LDG.E R15, desc[UR10][R2.64] ;  /* 0x0000000a020f7981 */ /* 0x000ea4000c1e1900 */
[----:B--2---:R-:W-:-:S05]  /*0ab0*/  FADD R15, R15, R14 ;  /* 0x0000000e0f0f7221 */ /* 0x004fca0000000000 */
[----:B------:R0:W-:Y:S01]  /*0ac0*/  STG.E desc[UR10][R2.64], R15 ;  /* 0x0000000f02007986 */ /* 0x0001e2000c10190a */
[----:B------:R-:W-:Y:S05]  /*0ad0*/  BRA `(.L_x_125) ;  /* 0x00000000004c7947 */ /* 0x000fea0003800000 */
.L_x_123:
        /* <DEDUP_REMOVED lines=13> */
.L_x_126:
[----:B------:R-:W2:Y:S02]  /*0bb0*/  LDG.E R2, desc[UR10][R12.64] ;  /* 0x0000000a0c027981 */ /* 0x000ea4000c1e1900 */
[----:B--2---:R-:W-:-:S04]  /*0bc0*/  IMAD R3, R2, UR16, RZ ;  /* 0x0000001002037c24 */ /* 0x004fc8000f8e02ff */
[----:B------:R-:W-:-:S05]  /*0bd0*/  IMAD.WIDE R2, R3, 0x4, R6 ;  /* 0x0000000403027825 */ /* 0x000fca00078e0206 */
[----:B------:R-:W2:Y:S02]  /*0be0*/  LDG.E R15, desc[UR10][R2.64] ;  /* 0x0000000a020f7981 */ /* 0x000ea4000c1e1900 */
[----:B--2---:R-:W-:-:S05]  /*0bf0*/  FADD R15, R15, R14 ;  /* 0x0000000e0f0f7221 */ /* 0x004fca0000000000 */
[----:B------:R1:W-:Y:S02]  /*0c00*/  STG.E desc[UR10][R2.64], R15 ;  /* 0x0000000f02007986 */ /* 0x0003e4000c10190a */
.L_x_125:
[----:B------:R-:W-:Y:S02]  /*0c10*/  IADD3 R12, P1, PT, R12, 0x8, RZ ;  /* 0x000000080c0c7810 */ /* 0x000fe40007f3e0ff */
[----:B------:R-:W-:Y:S02]  /*0c20*/  IADD3 R8, P3, PT, R8, 0x8, RZ ;  /* 0x0000000808087810 */ /* 0x000fe40007f7e0ff */
[----:B------:R-:W-:Y:S01]  /*0c30*/  IADD3 R10, P0, PT, R10, 0x8, RZ ;  /* 0x000000080a0a7810 */ /* 0x000fe20007f1e0ff */
[----:B------:R-:W-:Y:S02]  /*0c40*/  IMAD.X R13, RZ, RZ, R13, P1 ;  /* 0x000000ffff0d7224 */ /* 0x000fe400008e060d */
[----:B------:R-:W-:Y:S01]  /*0c50*/  IMAD.X R9, RZ, RZ, R9, P3 ;  /* 0x000000ffff097224 */ /* 0x000fe200018e0609 */
[----:B------:R-:W-:Y:S01]  /*0c60*/  IADD3.X R11, PT, PT, RZ, R11, RZ, P0, !PT ;  /* 0x0000000bff0b7210 */ /* 0x000fe200007fe4ff */
[----:B------:R-:W-:Y:S08]  /*0c70*/  @P2 BRA `(.L_x_127) ;  /* 0xfffffff400902947 */ /* 0x000ff0000383ffff */
[----:B------:R-:W-:-:S07]  /*0c80*/  IMAD.MOV.U32 R21, RZ, RZ, RZ ;  /* 0x000000ffff157224 */ /* 0x000fce00078e00ff */
.L_x_116:
[----:B01----:R-:W0:Y:S02]  /*0c90*/  LDC R2, c[0x0][0x3a8] ;  /* 0x0000ea00ff027b82 */ /* 0x003e240000000800 */
[----:B0-----:R-:W-:-:S04]  /*0ca0*/  LOP3.LUT R2, R2, 0x1, RZ, 0xc0, !PT ;  /* 0x0000000102027812 */ /* 0x001fc800078ec0ff */
[----:B------:R-:W-:-:S13]  /*0cb0*/  ISETP.NE.U32.AND P0, PT, R2, 0x1, PT ;  /* 0x000000010200780c */ /* 0x000fda0003f05070 */
[----:B--2---:R-:W-:Y:S05]  /*0cc0*/  @P0 EXIT ;  /* 0x000000000000094d */ /* 0x004fea0003800000 */
[----:B------:R-:W0:Y:S01]  /*0cd0*/  LDCU.64 UR4, c[0x0][0x398] ;  /* 0x00007300ff0477ac */ /* 0x000e220008000a00 */
[C---:B------:R-:W-:Y:S02]  /*0ce0*/  SHF.L.U32 R9, R20.reuse, 0x2, RZ ;  /* 0x0000000214097819 */ /* 0x040fe400000006ff */
[----:B------:R-:W-:Y:S02]  /*0cf0*/  SHF.L.U64.HI R8, R20, 0x2, R21 ;  /* 0x0000000214087819 */ /* 0x000fe40000010215 */
[----:B0-----:R-:W-:-:S04]  /*0d00*/  IADD3 R6, P0, PT, R9, UR4, RZ ;  /* 0x0000000409067c10 */ /* 0x001fc8000ff1e0ff */
[----:B------:R-:W-:-:S05]  /*0d10*/  IADD3.X R7, PT, PT, R8, UR5, RZ, P0, !PT ;  /* 0x0000000508077c10 */ /* 0x000fca00087fe4ff */
[----:B------:R-:W2:Y:S01]  /*0d20*/  LDG.E R16, desc[UR10][R6.64] ;  /* 0x0000000a06107981 */ /* 0x000ea2000c1e1900 */
[----:B------:R-:W0:Y:S01]  /*0d30*/  MUFU.RCP64H R3, R5 ;  /* 0x0000000500037308 */ /* 0x000e220000001800 */
        /* <DEDUP_REMOVED lines=18> */
[----:B------:R-:W-:Y:S05]  /*0e60*/  CALL.REL.NOINC `($__internal_9_$__cuda_sm20_div_rn_f64_full) ;  /* 0x0000000400047944 */ /* 0x000fea0003c00000 */
.L_x_128:
[----:B------:R-:W0:Y:S01]  /*0e70*/  LDCU.64 UR4, c[0x0][0x390] ;  /* 0x00007200ff0477ac */ /* 0x000e220008000a00 */
[----:B------:R-:W1:Y:S01]  /*0e80*/  LDCU.64 UR6, c[0x0][0x388] ;  /* 0x00007100ff0677ac */ /* 0x000e620008000a00 */
[C---:B0-----:R-:W-:Y:S01]  /*0e90*/  IADD3 R4, P0, PT, R9.reuse, UR4, RZ ;  /* 0x0000000409047c10 */ /* 0x041fe2000ff1e0ff */
[----:B------:R-:W0:Y:S01]  /*0ea0*/  LDCU UR4, c[0x0][0x3a0] ;  /* 0x00007400ff0477ac */ /* 0x000e220008000800 */
[----:B-1----:R-:W-:Y:S02]  /*0eb0*/  IADD3 R10, P1, PT, R9, UR6, RZ ;  /* 0x00000006090a7c10 */ /* 0x002fe4000ff3e0ff */
[C---:B------:R-:W-:Y:S02]  /*0ec0*/  IADD3.X R5, PT, PT, R8.reuse, UR5, RZ, P0, !PT ;  /* 0x0000000508057c10 */ /* 0x040fe400087fe4ff */
[----:B------:R-:W-:Y:S02]  /*0ed0*/  IADD3.X R11, PT, PT, R8, UR7, RZ, P1, !PT ;  /* 0x00000007080b7c10 */ /* 0x000fe40008ffe4ff */
[----:B------:R-:W1:Y:S01]  /*0ee0*/  LDC.64 R8, c[0x0][0x380] ;  /* 0x0000e000ff087b82 */ /* 0x000e620000000a00 */
[----:B------:R-:W0:Y:S04]  /*0ef0*/  LDG.E R12, desc[UR10][R4.64] ;  /* 0x0000000a040c7981 */ /* 0x000e28000c1e1900 */
[----:B------:R-:W0:Y:S02]  /*0f00*/  LDG.E R13, desc[UR10][R10.64] ;  /* 0x0000000a0a0d7981 */ /* 0x000e24000c1e1900 */
[----:B0-----:R-:W-:-:S04]  /*0f10*/  IMAD R13, R12, UR4, R13 ;  /* 0x000000040c0d7c24 */ /* 0x001fc8000f8e020d */
[----:B-1----:R-:W-:-:S05]  /*0f20*/  IMAD.WIDE R8, R13, 0x4, R8 ;  /* 0x000000040d087825 */ /* 0x002fca00078e0208 */
        /* <DEDUP_REMOVED lines=22> */
.L_x_130:
[----:B------:R-:W2:Y:S01]  /*1090*/  LDG.E R4, desc[UR10][R4.64] ;  /* 0x0000000a04047981 */ /* 0x000ea2000c1e1900 */
[----:B------:R-:W0:Y:S01]  /*10a0*/  LDC.64 R6, c[0x0][0x380] ;  /* 0x0000e000ff067b82 */ /* 0x000e220000000a00 */
[----:B------:R-:W2:Y:S02]  /*10b0*/  LDCU UR4, c[0x0][0x3a0] ;  /* 0x00007400ff0477ac */ /* 0x000ea40008000800 */
[----:B--2---:R-:W-:-:S04]  /*10c0*/  IMAD R3, R4, UR4, R3 ;  /* 0x0000000404037c24 */ /* 0x004fc8000f8e0203 */
[----:B0-----:R-:W-:-:S05]  /*10d0*/  IMAD.WIDE R2, R3, 0x4, R6 ;  /* 0x0000000403027825 */ /* 0x001fca00078e0206 */
[----:B------:R-:W2:Y:S02]  /*10e0*/  LDG.E R7, desc[UR10][R2.64] ;  /* 0x0000000a02077981 */ /* 0x000ea4000c1e1900 */
[----:B--2---:R-:W-:-:S05]  /*10f0*/  FADD R7, R7, R8 ;  /* 0x0000000807077221 */ /* 0x004fca0000000000 */
[----:B------:R-:W-:Y:S01]  /*1100*/  STG.E desc[UR10][R2.64], R7 ;  /* 0x0000000702007986 */ /* 0x000fe2000c10190a */
[----:B------:R-:W-:Y:S05]  /*1110*/  EXIT ;  /* 0x000000000000794d */ /* 0x000fea0003800000 */
.L_x_129:
        /* <DEDUP_REMOVED lines=12> */
[----:B------:R-:W-:-:S07]  /*11e0*/  MOV R8, R2 ;  /* 0x0000000200087202 */ /* 0x000fce0000000f00 */
.L_x_131:
[----:B------:R-:W2:Y:S01]  /*11f0*/  LDG.E R4, desc[UR10][R4.64] ;  /* 0x0000000a04047981 */ /* 0x000ea2000c1e1900 */
[----:B------:R-:W0:Y:S01]  /*1200*/  LDC.64 R2, c[0x0][0x380] ;  /* 0x0000e000ff027b82 */ /* 0x000e220000000a00 */
[----:B------:R-:W2:Y:S02]  /*1210*/  LDCU UR4, c[0x0][0x3a0] ;  /* 0x00007400ff0477ac */ /* 0x000ea40008000800 */
[----:B--2---:R-:W-:-:S04]  /*1220*/  IMAD R7, R4, UR4, RZ ;  /* 0x0000000404077c24 */ /* 0x004fc8000f8e02ff */
[----:B0-----:R-:W-:-:S05]  /*1230*/  IMAD.WIDE R2, R7, 0x4, R2 ;  /* 0x0000000407027825 */ /* 0x001fca00078e0202 */
[----:B------:R-:W2:Y:S02]  /*1240*/  LDG.E R7, desc[UR10][R2.64] ;  /* 0x0000000a02077981 */ /* 0x000ea4000c1e1900 */
[----:B--2---:R-:W-:-:S05]  /*1250*/  FADD R7, R7, R8 ;  /* 0x0000000807077221 */ /* 0x004fca0000000000 */
[----:B------:R-:W-:Y:S01]  /*1260*/  STG.E desc[UR10][R2.64], R7 ;  /* 0x0000000702007986 */ /* 0x000fe2000c10190a */
[----:B------:R-:W-:Y:S05]  /*1270*/  EXIT ;  /* 0x000000000000794d */ /* 0x000fea0003800000 */
        .weak           $__internal_9_$__cuda_sm20_div_rn_f64_full
        .type           $__internal_9_$__cuda_sm20_div_rn_f64_full,@function
        .size           $__internal_9_$__cuda_sm20_div_rn_f64_full,($__internal_10_$__cuda_sm3x_div_rn_noftz_f32_slowpath - $__internal_9_$__cuda_sm20_div_rn_f64_full)
$__internal_9_$__cuda_sm20_div_rn_f64_full:
[C---:B------:R-:W-:Y:S01]  /*1280*/  FSETP.GEU.AND P0, PT, |R19|.reuse, 1.469367938527859385e-39, PT ;  /* 0x001000001300780b */ /* 0x040fe20003f0e200 */
[----:B------:R-:W-:Y:S01]  /*1290*/  IMAD.MOV.U32 R22, RZ, RZ, 0x1 ;  /* 0x00000001ff167424 */ /* 0x000fe200078e00ff */
[C---:B------:R-:W-:Y:S01]  /*12a0*/  LOP3.LUT R16, R19.reuse, 0x800fffff, RZ, 0xc0, !PT ;  /* 0x800fffff13107812 */ /* 0x040fe200078ec0ff */
[----:B------:R-:W-:Y:S01]  /*12b0*/  IMAD.MOV.U32 R26, RZ, RZ, 0x1ca00000 ;  /* 0x1ca00000ff1a7424 */ /* 0x000fe200078e00ff */
[----:B------:R-:W-:Y:S02]  /*12c0*/  LOP3.LUT R30, R19, 0x7ff00000, RZ, 0xc0, !PT ;  /* 0x7ff00000131e7812 */ /* 0x000fe400078ec0ff */
[----:B------:R-:W-:Y:S01]  /*12d0*/  LOP3.LUT R17, R16, 0x3ff00000, RZ, 0xfc, !PT ;  /* 0x3ff0000010117812 */ /* 0x000fe200078efcff */
[----:B------:R-:W-:Y:S01]  /*12e0*/  IMAD.MOV.U32 R16, RZ, RZ, R18 ;  /* 0x000000ffff107224 */ /* 0x000fe200078e0012 */
[----:B------:R-:W-:-:S04]  /*12f0*/  LOP3.LUT R25, R15, 0x7ff00000, RZ, 0xc0, !PT ;  /* 0x7ff000000f197812 */ /* 0x000fc800078ec0ff */
[----:B------:R-:W-:Y:S01]  /*1300*/  ISETP.GE.U32.AND P1, PT, R25, R30, PT ;  /* 0x0000001e1900720c */ /* 0x000fe20003f26070 */
[----:B------:R-:W-:Y:S01]  /*1310*/  @!P0 DMUL R16, R18, 8.98846567431157953865e+307 ;  /* 0x7fe0000012108828 */ /* 0x000fe20000000000 */
[----:B------:R-:W-:-:S05]  /*1320*/  MOV R32, R25 ;  /* 0x0000001900207202 */ /* 0x000fca0000000f00 */
[----:B------:R-:W0:Y:S02]  /*1330*/  MUFU.RCP64H R23, R17 ;  /* 0x0000001100177308 */ /* 0x000e240000001800 */
[----:B0-----:R-:W-:-:S08]  /*1340*/  DFMA R2, R22, -R16, 1 ;  /* 0x3ff000001602742b */ /* 0x001fd00000000810 */
[----:B------:R-:W-:-:S08]  /*1350*/  DFMA R2, R2, R2, R2 ;  /* 0x000000020202722b */ /* 0x000fd00000000002 */
[----:B------:R-:W-:Y:S01]  /*1360*/  DFMA R22, R22, R2, R22 ;  /* 0x000000021616722b */ /* 0x000fe20000000016 */
[----:B------:R-:W-:Y:S01]  /*1370*/  SEL R3, R26, 0x63400000, !P1 ;  /* 0x634000001a037807 */ /* 0x000fe20004800000 */
[----:B------:R-:W-:Y:S01]  /*1380*/  IMAD.MOV.U32 R2, RZ, RZ, R14 ;  /* 0x000000ffff027224 */ /* 0x000fe200078e000e */
[----:B------:R-:W-:Y:S02]  /*1390*/  FSETP.GEU.AND P1, PT, |R15|, 1.469367938527859385e-39, PT ;  /* 0x001000000f00780b */ /* 0x000fe40003f2e200 */
[----:B------:R-:W-:-:S03]  /*13a0*/  LOP3.LUT R3, R3, 0x800fffff, R15, 0xf8, !PT ;  /* 0x800fffff03037812 */ /* 0x000fc600078ef80f */
[----:B------:R-:W-:-:S08]  /*13b0*/  DFMA R28, R22, -R16, 1 ;  /* 0x3ff00000161c742b */ /* 0x000fd00000000810 */
[----:B------:R-:W-:Y:S01]  /*13c0*/  DFMA R22, R22, R28, R22 ;  /* 0x0000001c1616722b */ /* 0x000fe20000000016 */
[----:B------:R-:W-:Y:S10]  /*13d0*/  @P1 BRA `(.L_x_132) ;  /* 0x0000000000201947 */ /* 0x000ff40003800000 */
[----:B------:R-:W-:-:S04]  /*13e0*/  LOP3.LUT R28, R19, 0x7ff00000, RZ, 0xc0, !PT ;  /* 0x7ff00000131c7812 */ /* 0x000fc800078ec0ff */
[----:B------:R-:W-:Y:S01]  /*13f0*/  ISETP.GE.U32.AND P1, PT, R25, R28, PT ;  /* 0x0000001c1900720c */ /* 0x000fe20003f26070 */
[----:B------:R-:W-:-:S03]  /*1400*/  IMAD.MOV.U32 R28, RZ, RZ, RZ ;  /* 0x000000ffff1c7224 */ /* 0x000fc600078e00ff */
[----:B------:R-:W-:-:S04]  /*1410*/  SEL R27, R26, 0x63400000, !P1 ;  /* 0x634000001a1b7807 */ /* 0x000fc80004800000 */
[----:B------:R-:W-:-:S04]  /*1420*/  LOP3.LUT R27, R27, 0x80000000, R15, 0xf8, !PT ;  /* 0x800000001b1b7812 */ /* 0x000fc800078ef80f */
[----:B------:R-:W-:-:S06]  /*1430*/  LOP3.LUT R29, R27, 0x100000, RZ, 0xfc, !PT ;  /* 0x001000001b1d7812 */ /* 0x000fcc00078efcff */
[----:B------:R-:W-:-:S10]  /*1440*/  DFMA R2, R2, 2, -R28 ;  /* 0x400000000202782b */ /* 0x000fd4000000081c */
[----:B------:R-:W-:-:S07]  /*1450*/  LOP3.LUT R32, R3, 0x7ff00000, RZ, 0xc0, !PT ;  /* 0x7ff0000003207812 */ /* 0x000fce00078ec0ff */
.L_x_132:
[----:B------:R-:W-:Y:S01]  /*1460*/  IMAD.MOV.U32 R27, RZ, RZ, R30 ;  /* 0x000000ffff1b7224 */ /* 0x000fe200078e001e */
[----:B------:R-:W-:Y:S01]  /*1470*/  IADD3 R33, PT, PT, R32, -0x1, RZ ;  /* 0xffffffff20217810 */ /* 0x000fe20007ffe0ff */
[----:B------:R-:W-:Y:S01]  /*1480*/  DMUL R28, R22, R2 ;  /* 0x00000002161c7228 */ /* 0x000fe20000000000 */
[----:B------:R-:W-:Y:S02]  /*1490*/  @!P0 LOP3.LUT R27, R17, 0x7ff00000, RZ, 0xc0, !PT ;  /* 0x7ff00000111b8812 */ /* 0x000fe400078ec0ff */
[----:B------:R-:W-:-:S03]  /*14a0*/  ISETP.GT.U32.AND P0, PT, R33, 0x7feffffe, PT ;  /* 0x7feffffe2100780c */ /* 0x000fc60003f04070 */
[----:B------:R-:W-:Y:S02]  /*14b0*/  VIADD R33, R27, 0xffffffff ;  /* 0xffffffff1b217836 */ /* 0x000fe40000000000 */
[----:B------:R-:W-:-:S03]  /*14c0*/  DFMA R30, R28, -R16, R2 ;  /* 0x800000101c1e722b */ /* 0x000fc60000000002 */
[----:B------:R-:W-:-:S05]  /*14d0*/  ISETP.GT.U32.OR P0, PT, R33, 0x7feffffe, P0 ;  /* 0x7feffffe2100780c */ /* 0x000fca0000704470 */
[----:B------:R-:W-:-:S08]  /*14e0*/  DFMA R30, R22, R30, R28 ;  /* 0x0000001e161e722b */ /* 0x000fd0000000001c */
[----:B------:R-:W-:Y:S05]  /*14f0*/  @P0 BRA `(.L_x_133) ;  /* 0x00000000006c0947 */ /* 0x000fea0003800000 */
[----:B------:R-:W-:-:S04]  /*1500*/  LOP3.LUT R22, R19, 0x7ff00000, RZ, 0xc0, !PT ;  /* 0x7ff0000013167812 */ /* 0x000fc800078ec0ff */
[CC--:B------:R-:W-:Y:S02]  /*1510*/  VIADDMNMX R14, R25.reuse, -R22.reuse, 0xb9600000, !PT ;  /* 0xb9600000190e7446 */ /* 0x0c0fe40007800916 */
[----:B------:R-:W-:Y:S02]  /*1520*/  ISETP.GE.U32.AND P0, PT, R25, R22, PT ;  /* 0x000000161900720c */ /* 0x000fe40003f06070 */
[----:B------:R-:W-:Y:S02]  /*1530*/  VIMNMX R14, PT, PT, R14, 0x46a00000, PT ;  /* 0x46a000000e0e7848 */ /* 0x000fe40003fe0100 */
[----:B------:R-:W-:-:S05]  /*1540*/  SEL R25, R26, 0x63400000, !P0 ;  /* 0x634000001a197807 */ /* 0x000fca0004000000 */
[----:B------:R-:W-:Y:S01]  /*1550*/  IMAD.IADD R25, R14, 0x1, -R25 ;  /* 0x000000010e197824 */ /* 0x000fe200078e0a19 */
[----:B------:R-:W-:-:S03]  /*1560*/  MOV R14, RZ ;  /* 0x000000ff000e7202 */ /* 0x000fc60000000f00 */
        /* <DEDUP_REMOVED lines=12> */
[----:B------:R-:W-:Y:S01]  /*1630*/  IMAD.MOV.U32 R2, RZ, RZ, RZ ;  /* 0x000000ffff027224 */ /* 0x000fe200078e00ff */
[----:B------:R-:W-:-:S05]  /*1640*/  IADD3 R25, PT, PT, -R25, -0x43300000, RZ ;  /* 0xbcd0000019197810 */ /* 0x000fca0007ffe1ff */
[----:B------:R-:W-:-:S03]  /*1650*/  DFMA R2, R22, -R2, R30 ;  /* 0x800000021602722b */ /* 0x000fc6000000001e */
[----:B------:R-:W-:-:S07]  /*1660*/  LOP3.LUT R19, R15, R19, RZ, 0x3c, !PT ;  /* 0x000000130f137212 */ /* 0x000fce00078e3cff */
[----:B------:R-:W-:-:S04]  /*1670*/  FSETP.NEU.AND P0, PT, |R3|, R25, PT ;  /* 0x000000190300720b */ /* 0x000fc80003f0d200 */
[----:B------:R-:W-:Y:S02]  /*1680*/  FSEL R22, R14, R22, !P0 ;  /* 0x000000160e167208 */ /* 0x000fe40004000000 */
[----:B------:R-:W-:Y:S01]  /*1690*/  FSEL R23, R19, R23, !P0 ;  /* 0x0000001713177208 */ /* 0x000fe20004000000 */
[----:B------:R-:W-:Y:S06]  /*16a0*/  BRA `(.L_x_134) ;  /* 0x0000000000547947 */ /* 0x000fec0003800000 */
.L_x_133:
[----:B------:R-:W-:-:S14]  /*16b0*/  DSETP.NAN.AND P0, PT, R14, R14, PT ;  /* 0x0000000e0e00722a */ /* 0x000fdc0003f08000 */
[----:B------:R-:W-:Y:S05]  /*16c0*/  @P0 BRA `(.L_x_135) ;  /* 0x0000000000440947 */ /* 0x000fea0003800000 */
[----:B------:R-:W-:-:S14]  /*16d0*/  DSETP.NAN.AND P0, PT, R18, R18, PT ;  /* 0x000000121200722a */ /* 0x000fdc0003f08000 */
[----:B------:R-:W-:Y:S05]  /*16e0*/  @P0 BRA `(.L_x_136) ;  /* 0x0000000000300947 */ /* 0x000fea0003800000 */
[----:B------:R-:W-:Y:S01]  /*16f0*/  ISETP.NE.AND P0, PT, R32, R27, PT ;  /* 0x0000001b2000720c */ /* 0x000fe20003f05270 */
[----:B------:R-:W-:Y:S01]  /*1700*/  IMAD.MOV.U32 R23, RZ, RZ, -0x80000 ;  /* 0xfff80000ff177424 */ /* 0x000fe200078e00ff */
[----:B------:R-:W-:-:S11]  /*1710*/  MOV R22, 0x0 ;  /* 0x0000000000167802 */ /* 0x000fd60000000f00 */
[----:B------:R-:W-:Y:S05]  /*1720*/  @!P0 BRA `(.L_x_134) ;  /* 0x0000000000348947 */ /* 0x000fea0003800000 */
[----:B------:R-:W-:Y:S02]  /*1730*/  ISETP.NE.AND P0, PT, R32, 0x7ff00000, PT ;  /* 0x7ff000002000780c */ /* 0x000fe40003f05270 */
[----:B------:R-:W-:Y:S02]  /*1740*/  LOP3.LUT R23, R15, 0x80000000, R19, 0x48, !PT ;  /* 0x800000000f177812 */ /* 0x000fe400078e4813 */
[----:B------:R-:W-:-:S13]  /*1750*/  ISETP.EQ.OR P0, PT, R27, RZ, !P0 ;  /* 0x000000ff1b00720c */ /* 0x000fda0004702670 */
[----:B------:R-:W-:Y:S01]  /*1760*/  @P0 LOP3.LUT R2, R23, 0x7ff00000, RZ, 0xfc, !PT ;  /* 0x7ff0000017020812 */ /* 0x000fe200078efcff */
[----:B------:R-:W-:Y:S02]  /*1770*/  @!P0 IMAD.MOV.U32 R22, RZ, RZ, RZ ;  /* 0x000000ffff168224 */ /* 0x000fe400078e00ff */
[----:B------:R-:W-:Y:S01]  /*1780*/  @P0 IMAD.MOV.U32 R22, RZ, RZ, RZ ;  /* 0x000000ffff160224 */ /* 0x000fe200078e00ff */
[----:B------:R-:W-:Y:S01]  /*1790*/  @P0 MOV R23, R2 ;  /* 0x0000000200170202 */ /* 0x000fe20000000f00 */
[----:B------:R-:W-:Y:S06]  /*17a0*/  BRA `(.L_x_134) ;  /* 0x0000000000147947 */ /* 0x000fec0003800000 */
.L_x_136:
[----:B------:R-:W-:Y:S01]  /*17b0*/  LOP3.LUT R23, R19, 0x80000, RZ, 0xfc, !PT ;  /* 0x0008000013177812 */ /* 0x000fe200078efcff */
[----:B------:R-:W-:Y:S01]  /*17c0*/  IMAD.MOV.U32 R22, RZ, RZ, R18 ;  /* 0x000000ffff167224 */ /* 0x000fe200078e0012 */
[----:B------:R-:W-:Y:S06]  /*17d0*/  BRA `(.L_x_134) ;  /* 0x0000000000087947 */ /* 0x000fec0003800000 */
.L_x_135:
[----:B------:R-:W-:Y:S01]  /*17e0*/  LOP3.LUT R23, R15, 0x80000, RZ, 0xfc, !PT ;  /* 0x000800000f177812 */ /* 0x000fe200078efcff */
[----:B------:R-:W-:-:S07]  /*17f0*/  IMAD.MOV.U32 R22, RZ, RZ, R14 ;  /* 0x000000ffff167224 */ /* 0x000fce00078e000e */
.L_x_134:
[----:B------:R-:W-:Y:S01]  /*1800*/  IMAD.MOV.U32 R25, RZ, RZ, 0x0 ;  /* 0x00000000ff197424 */ /* 0x000fe200078e00ff */
[----:B------:R-:W-:Y:S01]  /*1810*/  MOV R3, R23 ;  /* 0x0000001700037202 */ /* 0x000fe20000000f00 */
[----:B------:R-:W-:Y:S02]  /*1820*/  IMAD.MOV.U32 R2, RZ, RZ, R22 ;  /* 0x000000ffff027224 */ /* 0x000fe400078e0016 */
[----:B------:R-:W-:Y:S05]  /*1830*/  RET.REL.NODEC R24 `(_Z15calculoDensidadPfPiS0_S_ifi) ;  /* 0xffffffe418f07950 */ /* 0x000fea0003c3ffff */
        .weak           $__internal_10_$__cuda_sm3x_div_rn_noftz_f32_slowpath
        .type           $__internal_10_$__cuda_sm3x_div_rn_noftz_f32_slowpath,@function
        .size           $__internal_10_$__cuda_sm3x_div_rn_noftz_f32_slowpath,(.L_x_194 - $__internal_10_$__cuda_sm3x_div_rn_noftz_f32_slowpath)
$__internal_10_$__cuda_sm3x_div_rn_noftz_f32_slowpath:
[----:B------:R-:W-:Y:S02]  /*1840*/  SHF.R.U32.HI R16, RZ, 0x17, R0 ;  /* 0x00000017ff107819 */ /* 0x000fe40000011600 */
[----:B------:R-:W-:Y:S02]  /*1850*/  SHF.R.U32.HI R15, RZ, 0x17, R2 ;  /* 0x00000017ff0f7819 */ /* 0x000fe40000011602 */
[----:B------:R-:W-:Y:S02]  /*1860*/  LOP3.LUT R16, R16, 0xff, RZ, 0xc0, !PT ;  /* 0x000000ff10107812 */ /* 0x000fe400078ec0ff */
[----:B------:R-:W-:Y:S02]  /*1870*/  LOP3.LUT R19, R15, 0xff, RZ, 0xc0, !PT ;  /* 0x000000ff0f137812 */ /* 0x000fe400078ec0ff */
[----:B------:R-:W-:Y:S01]  /*1880*/  MOV R17, R0 ;  /* 0x0000000000117202 */ /* 0x000fe20000000f00 */
        /* <DEDUP_REMOVED lines=12> */
[----:B------:R-:W-:Y:S02]  /*1950*/  FSETP.NEU.FTZ.AND P3, PT, |R2|, +INF , PT ;  /* 0x7f8000000200780b */ /* 0x000fe40003f7d200 */
        /* <DEDUP_REMOVED lines=16> */
.L_x_137:
[----:B------:R-:W-:Y:S01]  /*1a60*/  LEA R18, R16, 0xc0800000, 0x17 ;  /* 0xc080000010127811 */ /* 0x000fe200078eb8ff */
[----:B------:R-:W-:-:S04]  /*1a70*/  VIADD R19, R19, 0xffffff81 ;  /* 0xffffff8113137836 */ /* 0x000fc80000000000 */
[----:B------:R-:W-:Y:S02]  /*1a80*/  IMAD.IADD R18, R17, 0x1, -R18 ;  /* 0x0000000111127824 */ /* 0x000fe400078e0a12 */
[C---:B------:R-:W-:Y:S02]  /*1a90*/  IMAD R2, R19.reuse, -0x800000, R2 ;  /* 0xff80000013027824 */ /* 0x040fe400078e0202 */
[----:B------:R0:W1:Y:S01]  /*1aa0*/  MUFU.RCP R17, R18 ;  /* 0x0000001200117308 */ /* 0x0000620000001000 */
[----:B------:R-:W-:Y:S01]  /*1ab0*/  FADD.FTZ R23, -R18, -RZ ;  /* 0x800000ff12177221 */ /* 0x000fe20000010100 */
        /* <DEDUP_REMOVED lines=10> */
[----:B------:R-:W-:-:S04]  /*1b60*/  LOP3.LUT R16, R16, 0xff, RZ, 0xc0, !PT ;  /* 0x000000ff10107812 */ /* 0x000fc800078ec0ff */
[----:B------:R-:W-:-:S05]  /*1b70*/  IADD3 R19, PT, PT, R16, R15, RZ ;  /* 0x0000000f10137210 */ /* 0x000fca0007ffe0ff */
        /* <DEDUP_REMOVED lines=28> */
[----:B------:R-:W-:-:S04]  /*1d40*/  LOP3.LUT R16, R16, R15, RZ, 0xc0, !PT ;  /* 0x0000000f10107212 */ /* 0x000fc800078ec0ff */
[----:B------:R-:W-:-:S04]  /*1d50*/  IADD3 R17, PT, PT, R17, R16, RZ ;  /* 0x0000001011117210 */ /* 0x000fc80007ffe0ff */
[----:B------:R-:W-:Y:S01]  /*1d60*/  LOP3.LUT R2, R17, R2, RZ, 0xfc, !PT ;  /* 0x0000000211027212 */ /* 0x000fe200078efcff */
[----:B------:R-:W-:Y:S06]  /*1d70*/  BRA `(.L_x_144) ;  /* 0x0000000000347947 */ /* 0x000fec0003800000 */
.L_x_143:
[----:B------:R-:W-:-:S04]  /*1d80*/  LOP3.LUT R2, R2, 0x80000000, RZ, 0xc0, !PT ;  /* 0x8000000002027812 */ /* 0x000fc800078ec0ff */
[----:B------:R-:W-:Y:S01]  /*1d90*/  LOP3.LUT R2, R2, 0x7f800000, RZ, 0xfc, !PT ;  /* 0x7f80000002027812 */ /* 0x000fe200078efcff */
[----:B------:R-:W-:Y:S06]  /*1da0*/  BRA `(.L_x_144) ;  /* 0x0000000000287947 */ /* 0x000fec0003800000 */
.L_x_142:
[----:B------:R-:W-:Y:S01]  /*1db0*/  IMAD R2, R15, 0x800000, R2 ;  /* 0x008000000f027824 */ /* 0x000fe200078e0202 */
[----:B------:R-:W-:Y:S06]  /*1dc0*/  BRA `(.L_x_144) ;  /* 0x0000000000207947 */ /* 0x000fec0003800000 */
.L_x_141:
[----:B------:R-:W-:-:S04]  /*1dd0*/  LOP3.LUT R2, R17, 0x80000000, R2, 0x48, !PT ;  /* 0x8000000011027812 */ /* 0x000fc800078e4802 */
[----:B------:R-:W-:Y:S01]  /*1de0*/  LOP3.LUT R2, R2, 0x7f800000, RZ, 0xfc, !PT ;  /* 0x7f80000002027812 */ /* 0x000fe200078efcff */
[----:B------:R-:W-:Y:S06]  /*1df0*/  BRA `(.L_x_144) ;  /* 0x0000000000147947 */ /* 0x000fec0003800000 */
.L_x_140:
[----:B------:R-:W-:Y:S01]  /*1e00*/  LOP3.LUT R2, R17, 0x80000000, R2, 0x48, !PT ;  /* 0x8000000011027812 */ /* 0x000fe200078e4802 */
[----:B------:R-:W-:Y:S06]  /*1e10*/  BRA `(.L_x_144) ;  /* 0x00000000000c7947 */ /* 0x000fec0003800000 */
.L_x_139:
[----:B------:R-:W0:Y:S01]  /*1e20*/  MUFU.RSQ R2, -QNAN ;  /* 0xffc0000000027908 */ /* 0x000e220000001400 */
[----:B------:R-:W-:Y:S05]  /*1e30*/  BRA `(.L_x_144) ;  /* 0x0000000000047947 */ /* 0x000fea0003800000 */
.L_x_138:
[----:B------:R-:W-:-:S07]  /*1e40*/  FADD.FTZ R2, R2, R0 ;  /* 0x0000000002027221 */ /* 0x000fce0000010000 */
.L_x_144:
[----:B------:R-:W-:-:S04]  /*1e50*/  IMAD.MOV.U32 R15, RZ, RZ, 0x0 ;  /* 0x00000000ff0f7424 */ /* 0x000fc800078e00ff */
[----:B0-----:R-:W-:Y:S05]  /*1e60*/  RET.REL.NODEC R14 `(_Z15calculoDensidadPfPiS0_S_ifi) ;  /* 0xffffffe00e647950 */ /* 0x001fea0003c3ffff */
.L_x_145:
        /* <DEDUP_REMOVED lines=9> */
.L_x_194:


//--------------------- .text._Z35calculoDensidadInicializacionCeldasPfS_PiS0_S_S_iif --------------------------
	.section	.text._Z35calculoDensidadInicializacionCeldasPfS_PiS0_S_S_iif,"ax",@progbits
	.align	128
        .global         _Z35calculoDensidadInicializacionCeldasPfS_PiS0_S_S_iif
        .type           _Z35calculoDensidadInicializacionCeldasPfS_PiS0_S_S_iif,@function
        .size           _Z35calculoDensidadInicializacionCeldasPfS_PiS0_S_S_iif,(.L_x_195 - _Z35calculoDensidadInicializacionCeldasPfS_PiS0_S_S_iif)
        .other          _Z35calculoDensidadInicializacionCeldasPfS_PiS0_S_S_iif,@"STO_CUDA_ENTRY STV_DEFAULT"
_Z35calculoDensidadInicializacionCeldasPfS_PiS0_S_S_iif:
.text._Z35calculoDensidadInicializacionCeldasPfS_PiS0_S_S_iif:
[----:B------:R-:W-:Y:S01]  /*0000*/  LDC R1, c[0x0][0x37c] ;  /* 0x0000df00ff017b82 */ /* 0x000fe20000000800 */
[----:B------:R-:W0:Y:S01]  /*0010*/  LDCU UR4, c[0x0][0x3b4] ;  /* 0x00007680ff0477ac */ /* 0x000e220008000800 */
[----:B------:R-:W1:Y:S06]  /*0020*/  S2R R5, SR_TID.X ;  /* 0x0000000000057919 */ /* 0x000e6c0000002100 */
[----:B------:R-:W1:Y:S01]  /*0030*/  LDC R2, c[0x0][0x360] ;  /* 0x0000d800ff027b82 */ /* 0x000e620000000800 */
[----:B------:R-:W2:Y:S01]  /*0040*/  LDCU UR5, c[0x0][0x3b8] ;  /* 0x00007700ff0577ac */ /* 0x000ea20008000800 */
[----:B0-----:R-:W-:-:S06]  /*0050*/  I2FP.F32.S32 R4, UR4 ;  /* 0x0000000400047c45 */ /* 0x001fcc0008201400 */
[----:B------:R-:W1:Y:S01]  /*0060*/  S2UR UR4, SR_CTAID.X ;  /* 0x00000000000479c3 */ /* 0x000e620000002500 */
[----:B------:R-:W0:Y:S01]  /*0070*/  MUFU.RCP R3, R4 ;  /* 0x0000000400037308 */ /* 0x000e220000001000 */
[----:B--2---:R-:W-:-:S07]  /*0080*/  IMAD.U32 R7, RZ, RZ, UR5 ;  /* 0x00000005ff077e24 */ /* 0x004fce000f8e00ff */
[----:B------:R-:W2:Y:S01]  /*0090*/  FCHK P0, R7, R4 ;  /* 0x0000000407007302 */ /* 0x000ea20000000000 */
[----:B0-----:R-:W-:-:S04]  /*00a0*/  FFMA R0, -R4, R3, 1 ;  /* 0x3f80000004007423 */ /* 0x001fc80000000103 */
[----:B------:R-:W-:Y:S01]  /*00b0*/  FFMA R0, R3, R0, R3 ;  /* 0x0000000003007223 */ /* 0x000fe20000000003 */
[----:B-1----:R-:W-:-:S03]  /*00c0*/  IMAD R2, R2, UR4, R5 ;  /* 0x0000000402027c24 */ /* 0x002fc6000f8e0205 */
[----:B------:R-:W-:-:S04]  /*00d0*/  FFMA R3, R0, UR5, RZ ;  /* 0x0000000500037c23 */ /* 0x000fc800080000ff */
[----:B------:R-:W-:-:S04]  /*00e0*/  FFMA R6, -R4, R3, UR5 ;  /* 0x0000000504067e23 */ /* 0x000fc80008000103 */
[----:B------:R-:W-:Y:S01]  /*00f0*/  FFMA R3, R0, R6, R3 ;  /* 0x0000000600037223 */ /* 0x000fe20000000003 */
[----:B--2---:R-:W-:Y:S06]  /*0100*/  @!P0 BRA `(.L_x_146) ;  /* 0x0000000000188947 */ /* 0x004fec0003800000 */
[----:B------:R-:W0:Y:S01]  /*0110*/  LDCU UR4, c[0x0][0x3b8] ;  /* 0x00007700ff0477ac */ /* 0x000e220008000800 */
[----:B------:R-:W-:Y:S01]  /*0120*/  IMAD.MOV.U32 R3, RZ, RZ, R4 ;  /* 0x000000ffff037224 */ /* 0x000fe200078e0004 */
[----:B------:R-:W-:Y:S02]  /*0130*/  MOV R12, 0x160 ;  /* 0x00000160000c7802 */ /* 0x000fe40000000f00 */
[----:B0-----:R-:W-:-:S07]  /*0140*/  MOV R0, UR4 ;  /* 0x0000000400007c02 */ /* 0x001fce0008000f00 */
[----:B------:R-:W-:Y:S05]  /*0150*/  CALL.REL.NOINC `($__internal_11_$__cuda_sm3x_div_rn_noftz_f32_slowpath) ;  /* 0x00000004005c7944 */ /* 0x000fea0003c00000 */
[----:B------:R-:W-:-:S07]  /*0160*/  IMAD.MOV.U32 R3, RZ, RZ, R0 ;  /* 0x000000ffff037224 */ /* 0x000fce00078e0000 */
.L_x_146:
[----:B------:R-:W0:Y:S02]  /*0170*/  LDCU UR4, c[0x0][0x3b0] ;  /* 0x00007600ff0477ac */ /* 0x000e240008000800 */
[----:B0-----:R-:W-:-:S13]  /*0180*/  ISETP.GE.AND P0, PT, R2, UR4, PT ;  /* 0x0000000402007c0c */ /* 0x001fda000bf06270 */
[----:B------:R-:W-:Y:S05]  /*0190*/  @P0 EXIT ;  /* 0x000000000000094d */ /* 0x000fea0003800000 */
[----:B------:R-:W0:Y:S01]  /*01a0*/  LDC.64 R10, c[0x0][0x380] ;  /* 0x0000e000ff0a7b82 */ /* 0x000e220000000a00 */
[----:B------:R-:W1:Y:S01]  /*01b0*/  LDCU.64 UR4, c[0x0][0x358] ;  /* 0x00006b00ff0477ac */ /* 0x000e620008000a00 */
[----:B0-----:R-:W-:-:S05]  /*01c0*/  IMAD.WIDE R10, R2, 0x4, R10 ;  /* 0x00000004020a7825 */ /* 0x001fca00078e020a */
[----:B-1----:R-:W2:Y:S01]  /*01d0*/  LDG.E R0, desc[UR4][R10.64] ;  /* 0x000000040a007981 */ /* 0x002ea2000c1e1900 */
[----:B------:R-:W0:Y:S01]  /*01e0*/  MUFU.RCP R4, R3 ;  /* 0x0000000300047308 */ /* 0x000e220000001000 */
[----:B------:R-:W-:Y:S01]  /*01f0*/  BSSY.RECONVERGENT B0, `(.L_x_147) ;  /* 0x000000b000007945 */ /* 0x000fe20003800200 */
        /* <DEDUP_REMOVED lines=8> */
[----:B------:R-:W-:Y:S05]  /*0280*/  CALL.REL.NOINC `($__internal_11_$__cuda_sm3x_div_rn_noftz_f32_slowpath) ;  /* 0x0000000400107944 */ /* 0x000fea0003c00000 */
[----:B------:R-:W-:-:S07]  /*0290*/  IMAD.MOV.U32 R4, RZ, RZ, R0 ;  /* 0x000000ffff047224 */ /* 0x000fce00078e0000 */
.L_x_148:
[----:B------:R-:W-:Y:S05]  /*02a0*/  BSYNC.RECONVERGENT B0 ;  /* 0x0000000000007941 */ /* 0x000fea0003800200 */
.L_x_147:
[----:B------:R-:W0:Y:S01]  /*02b0*/  LDC.64 R8, c[0x0][0x390] ;  /* 0x0000e400ff087b82 */ /* 0x000e220000000a00 */
[----:B------:R-:W1:Y:S07]  /*02c0*/  F2I.TRUNC.NTZ R5, R4 ;  /* 0x0000000400057305 */ /* 0x000e6e000020f100 */
[----:B------:R-:W2:Y:S01]  /*02d0*/  LDC.64 R6, c[0x0][0x388] ;  /* 0x0000e200ff067b82 */ /* 0x000ea20000000a00 */
[----:B0-----:R-:W-:-:S05]  /*02e0*/  IMAD.WIDE R8, R2, 0x4, R8 ;  /* 0x0000000402087825 */ /* 0x001fca00078e0208 */
[----:B-1----:R0:W-:Y:S01]  /*02f0*/  STG.E desc[UR4][R8.64], R5 ;  /* 0x0000000508007986 */ /* 0x0021e2000c101904 */
[----:B--2---:R-:W-:-:S05]  /*0300*/  IMAD.WIDE R6, R2, 0x4, R6 ;  /* 0x0000000402067825 */ /* 0x004fca00078e0206 */
[----:B------:R-:W2:Y:S01]  /*0310*/  LDG.E R12, desc[UR4][R6.64] ;  /* 0x00000004060c7981 */ /* 0x000ea2000c1e1900 */
[----:B------:R-:W1:Y:S01]  /*0320*/  MUFU.RCP R0, R3 ;  /* 0x0000000300007308 */ /* 0x000e620000001000 */
[----:B------:R-:W-:Y:S01]  /*0330*/  BSSY.RECONVERGENT B0, `(.L_x_149) ;  /* 0x000000c000007945 */ /* 0x000fe20003800200 */
[----:B-1----:R-:W-:-:S04]  /*0340*/  FFMA R13, R0, -R3, 1 ;  /* 0x3f800000000d7423 */ /* 0x002fc80000000803 */
[----:B------:R-:W-:Y:S02]  /*0350*/  FFMA R0, R0, R13, R0 ;  /* 0x0000000d00007223 */ /* 0x000fe40000000000 */
[----:B--2---:R-:W1:Y:S02]  /*0360*/  FCHK P0, R12, R3 ;  /* 0x000000030c007302 */ /* 0x004e640000000000 */
[----:B------:R-:W-:-:S04]  /*0370*/  FFMA R13, R0, R12, RZ ;  /* 0x0000000c000d7223 */ /* 0x000fc800000000ff */
[----:B------:R-:W-:-:S04]  /*0380*/  FFMA R14, R13, -R3, R12 ;  /* 0x800000030d0e7223 */ /* 0x000fc8000000000c */
[----:B------:R-:W-:Y:S01]  /*0390*/  FFMA R13, R0, R14, R13 ;  /* 0x0000000e000d7223 */ /* 0x000fe2000000000d */
[----:B01----:R-:W-:Y:S06]  /*03a0*/  @!P0 BRA `(.L_x_150) ;  /* 0x0000000000108947 */ /* 0x003fec0003800000 */
[----:B------:R-:W-:Y:S02]  /*03b0*/  MOV R0, R12 ;  /* 0x0000000c00007202 */ /* 0x000fe40000000f00 */
[----:B------:R-:W-:-:S07]  /*03c0*/  MOV R12, 0x3e0 ;  /* 0x000003e0000c7802 */ /* 0x000fce0000000f00 */
[----:B------:R-:W-:Y:S05]  /*03d0*/  CALL.REL.NOINC `($__internal_11_$__cuda_sm3x_div_rn_noftz_f32_slowpath) ;  /* 0x0000000000bc7944 */ /* 0x000fea0003c00000 */
[----:B------:R-:W-:-:S07]  /*03e0*/  IMAD.MOV.U32 R13, RZ, RZ, R0 ;  /* 0x000000ffff0d7224 */ /* 0x000fce00078e0000 */
.L_x_150:
[----:B------:R-:W-:Y:S05]  /*03f0*/  BSYNC.RECONVERGENT B0 ;  /* 0x0000000000007941 */ /* 0x000fea0003800200 */
.L_x_149:
[----:B------:R-:W0:Y:S01]  /*0400*/  LDC.64 R4, c[0x0][0x398] ;  /* 0x0000e600ff047b82 */ /* 0x000e220000000a00 */
[----:B------:R-:W1:Y:S01]  /*0410*/  F2I.TRUNC.NTZ R13, R13 ;  /* 0x0000000d000d7305 */ /* 0x000e62000020f100 */
[----:B0-----:R-:W-:-:S05]  /*0420*/  IMAD.WIDE R4, R2, 0x4, R4 ;  /* 0x0000000402047825 */ /* 0x001fca00078e0204 */
[----:B-1----:R0:W-:Y:S04]  /*0430*/  STG.E desc[UR4][R4.64], R13 ;  /* 0x0000000d04007986 */ /* 0x0021e8000c101904 */
        /* <DEDUP_REMOVED lines=10> */
[----:B------:R-:W-:Y:S01]  /*04e0*/  IMAD.MOV.U32 R0, RZ, RZ, R10 ;  /* 0x000000ffff007224 */ /* 0x000fe200078e000a */
[----:B------:R-:W-:-:S07]  /*04f0*/  MOV R12, 0x510 ;  /* 0x00000510000c7802 */ /* 0x000fce0000000f00 */
[----:B------:R-:W-:Y:S05]  /*0500*/  CALL.REL.NOINC `($__internal_11_$__cuda_sm3x_div_rn_noftz_f32_slowpath) ;  /* 0x0000000000707944 */ /* 0x000fea0003c00000 */
.L_x_152:
[----:B------:R-:W-:Y:S05]  /*0510*/  BSYNC.RECONVERGENT B0 ;  /* 0x0000000000007941 */ /* 0x000fea0003800200 */
.L_x_151:
[----:B------:R-:W2:Y:S01]  /*0520*/  LDG.E R8, desc[UR4][R8.64] ;  /* 0x0000000408087981 */ /* 0x000ea2000c1e1900 */
[----:B------:R-:W0:Y:S02]  /*0530*/  LDC.64 R10, c[0x0][0x3a0] ;  /* 0x0000e800ff0a7b82 */ /* 0x000e240000000a00 */
[----:B0-----:R-:W-:Y:S01]  /*0540*/  IMAD.WIDE R10, R2, 0x4, R10 ;  /* 0x00000004020a7825 */ /* 0x001fe200078e020a */
[----:B--2---:R-:W-:-:S05]  /*0550*/  I2FP.F32.S32 R13, R8 ;  /* 0x00000008000d7245 */ /* 0x004fca0000201400 */
[----:B------:R-:W-:-:S05]  /*0560*/  FADD R13, -R13, R0 ;  /* 0x000000000d0d7221 */ /* 0x000fca0000000100 */
[----:B------:R0:W-:Y:S04]  /*0570*/  STG.E desc[UR4][R10.64], R13 ;  /* 0x0000000d0a007986 */ /* 0x0001e8000c101904 */
        /* <DEDUP_REMOVED lines=13> */
.L_x_154:
[----:B------:R-:W-:Y:S05]  /*0650*/  BSYNC.RECONVERGENT B0 ;  /* 0x0000000000007941 */ /* 0x000fea0003800200 */
.L_x_153:
[----:B------:R-:W2:Y:S01]  /*0660*/  LDG.E R4, desc[UR4][R4.64] ;  /* 0x0000000404047981 */ /* 0x000ea2000c1e1900 */
[----:B------:R-:W0:Y:S02]  /*0670*/  LDC.64 R6, c[0x0][0x3a8] ;  /* 0x0000ea00ff067b82 */ /* 0x000e240000000a00 */
[----:B0-----:R-:W-:Y:S01]  /*0680*/  IMAD.WIDE R2, R2, 0x4, R6 ;  /* 0x0000000402027825 */ /* 0x001fe200078e0206 */
[----:B--2---:R-:W-:-:S05]  /*0690*/  I2FP.F32.S32 R9, R4 ;  /* 0x0000000400097245 */ /* 0x004fca0000201400 */
[----:B------:R-:W-:-:S05]  /*06a0*/  FADD R9, -R9, R0 ;  /* 0x0000000009097221 */ /* 0x000fca0000000100 */
[----:B------:R-:W-:Y:S01]  /*06b0*/  STG.E desc[UR4][R2.64], R9 ;  /* 0x0000000902007986 */ /* 0x000fe2000c101904 */
[----:B------:R-:W-:Y:S05]  /*06c0*/  EXIT ;  /* 0x000000000000794d */ /* 0x000fea0003800000 */
        .weak           $__internal_11_$__cuda_sm3x_div_rn_noftz_f32_slowpath
        .type           $__internal_11_$__cuda_sm3x_div_rn_noftz_f32_slowpath,@function
        .size           $__internal_11_$__cuda_sm3x_div_rn_noftz_f32_slowpath,(.L_x_195 - $__internal_11_$__cuda_sm3x_div_rn_noftz_f32_slowpath)
$__internal_11_$__cuda_sm3x_div_rn_noftz_f32_slowpath:
[----:B------:R-:W-:Y:S01]  /*06d0*/  SHF.R.U32.HI R14, RZ, 0x17, R3 ;  /* 0x00000017ff0e7819 */ /* 0x000fe20000011603 */
[----:B------:R-:W-:Y:S01]  /*06e0*/  BSSY.RECONVERGENT B1, `(.L_x_155) ;  /* 0x0000063000017945 */ /* 0x000fe20003800200 */
        /* <DEDUP_REMOVED lines=28> */
[----:B------:R-:W-:Y:S01]  /*08b0*/  @P0 IMAD.MOV.U32 R13, RZ, RZ, RZ ;  /* 0x000000ffff0d0224 */ /* 0x000fe200078e00ff */
[----:B------:R-:W-:Y:S01]  /*08c0*/  @!P0 MOV R13, 0xffffffc0 ;  /* 0xffffffc0000d8802 */ /* 0x000fe20000000f00 */
[----:B------:R-:W-:Y:S01]  /*08d0*/  @!P0 FFMA R0, R0, 1.84467440737095516160e+19, RZ ;  /* 0x5f80000000008823 */ /* 0x000fe200000000ff */
[----:B------:R-:W-:-:S03]  /*08e0*/  @!P1 FFMA R15, R3, 1.84467440737095516160e+19, RZ ;  /* 0x5f800000030f9823 */ /* 0x000fc600000000ff */
[----:B------:R-:W-:-:S07]  /*08f0*/  @!P1 VIADD R13, R13, 0x40 ;  /* 0x000000400d0d9836 */ /* 0x000fce0000000000 */
.L_x_156:
[----:B------:R-:W-:Y:S01]  /*0900*/  LEA R16, R14, 0xc0800000, 0x17 ;  /* 0xc08000000e107811 */ /* 0x000fe200078eb8ff */
[----:B------:R-:W-:Y:S01]  /*0910*/  BSSY.RECONVERGENT B2, `(.L_x_161) ;  /* 0x0000036000027945 */ /* 0x000fe20003800200 */
[----:B------:R-:W-:-:S03]  /*0920*/  IADD3 R17, PT, PT, R17, -0x7f, RZ ;  /* 0xffffff8111117810 */ /* 0x000fc60007ffe0ff */
        /* <DEDUP_REMOVED lines=32> */
[----:B------:R-:W-:Y:S01]  /*0b30*/  IADD3 R15, PT, PT, R17, 0x20, RZ ;  /* 0x00000020110f7810 */ /* 0x000fe20007ffe0ff */
        /* <DEDUP_REMOVED lines=11> */
[----:B------:R-:W-:-:S04]  /*0bf0*/  LOP3.LUT R14, R14, R13, RZ, 0xc0, !PT ;  /* 0x0000000d0e0e7212 */ /* 0x000fc800078ec0ff */
[----:B------:R-:W-:-:S04]  /*0c00*/  IADD3 R15, PT, PT, R15, R14, RZ ;  /* 0x0000000e0f0f7210 */ /* 0x000fc80007ffe0ff */
[----:B------:R-:W-:Y:S01]  /*0c10*/  LOP3.LUT R0, R15, R0, RZ, 0xfc, !PT ;  /* 0x000000000f007212 */ /* 0x000fe200078efcff */
[----:B------:R-:W-:Y:S06]  /*0c20*/  BRA `(.L_x_164) ;  /* 0x0000000000107947 */ /* 0x000fec0003800000 */
.L_x_163:
[----:B------:R-:W-:-:S04]  /*0c30*/  LOP3.LUT R0, R0, 0x80000000, RZ, 0xc0, !PT ;  /* 0x8000000000007812 */ /* 0x000fc800078ec0ff */
[----:B------:R-:W-:Y:S01]  /*0c40*/  LOP3.LUT R0, R0, 0x7f800000, RZ, 0xfc, !PT ;  /* 0x7f80000000007812 */ /* 0x000fe200078efcff */
[----:B------:R-:W-:Y:S06]  /*0c50*/  BRA `(.L_x_164) ;  /* 0x0000000000047947 */ /* 0x000fec0003800000 */
.L_x_162:
[----:B------:R-:W-:-:S07]  /*0c60*/  IMAD R0, R13, 0x800000, R0 ;  /* 0x008000000d007824 */ /* 0x000fce00078e0200 */
.L_x_164:
[----:B------:R-:W-:Y:S05]  /*0c70*/  BSYNC.RECONVERGENT B2 ;  /* 0x0000000000027941 */ /* 0x000fea0003800200 */
.L_x_161:
[----:B------:R-:W-:Y:S05]  /*0c80*/  BRA `(.L_x_165) ;  /* 0x0000000000207947 */ /* 0x000fea0003800000 */
.L_x_160:
[----:B------:R-:W-:-:S04]  /*0c90*/  LOP3.LUT R0, R15, 0x80000000, R0, 0x48, !PT ;  /* 0x800000000f007812 */ /* 0x000fc800078e4800 */
[----:B------:R-:W-:Y:S01]  /*0ca0*/  LOP3.LUT R0, R0, 0x7f800000, RZ, 0xfc, !PT ;  /* 0x7f80000000007812 */ /* 0x000fe200078efcff */
[----:B------:R-:W-:Y:S06]  /*0cb0*/  BRA `(.L_x_165) ;  /* 0x0000000000147947 */ /* 0x000fec0003800000 */
.L_x_159:
[----:B------:R-:W-:Y:S01]  /*0cc0*/  LOP3.LUT R0, R15, 0x80000000, R0, 0x48, !PT ;  /* 0x800000000f007812 */ /* 0x000fe200078e4800 */
[----:B------:R-:W-:Y:S06]  /*0cd0*/  BRA `(.L_x_165) ;  /* 0x00000000000c7947 */ /* 0x000fec0003800000 */
.L_x_158:
[----:B------:R-:W0:Y:S01]  /*0ce0*/  MUFU.RSQ R0, -QNAN ;  /* 0xffc0000000007908 */ /* 0x000e220000001400 */
[----:B------:R-:W-:Y:S05]  /*0cf0*/  BRA `(.L_x_165) ;  /* 0x0000000000047947 */ /* 0x000fea0003800000 */
.L_x_157:
[----:B------:R-:W-:-:S07]  /*0d00*/  FADD.FTZ R0, R0, R3 ;  /* 0x0000000300007221 */ /* 0x000fce0000010000 */
.L_x_165:
[----:B------:R-:W-:Y:S05]  /*0d10*/  BSYNC.RECONVERGENT B1 ;  /* 0x0000000000017941 */ /* 0x000fea0003800200 */
.L_x_155:
[----:B------:R-:W-:-:S04]  /*0d20*/  HFMA2 R13, -RZ, RZ, 0, 0 ;  /* 0x00000000ff0d7431 */ /* 0x000fc800000001ff */
[----:B0-----:R-:W-:Y:S05]  /*0d30*/  RET.REL.NODEC R12 `(_Z35calculoDensidadInicializacionCeldasPfS_PiS0_S_S_iif) ;  /* 0xfffffff00cb07950 */ /* 0x001fea0003c3ffff */
.L_x_166:
        /* <DEDUP_REMOVED lines=12> */
.L_x_195:


//--------------------- .text._Z27inicializacionValoresRealesPfi --------------------------
	.section	.text._Z27inicializacionValoresRealesPfi,"ax",@progbits
	.align	128
        .global         _Z27inicializacionValoresRealesPfi
        .type           _Z27inicializacionValoresRealesPfi,@function
        .size           _Z27inicializacionValoresRealesPfi,(.L_x_212 - _Z27inicializacionValoresRealesPfi)
        .other          _Z27inicializacionValoresRealesPfi,@"STO_CUDA_ENTRY STV_DEFAULT"
_Z27inicializacionValoresRealesPfi:
.text._Z27inicializacionValoresRealesPfi:
        /* <DEDUP_REMOVED lines=12> */
[----:B-1----:R-:W-:Y:S01]  /*00c0*/  STG.E desc[UR4][R2.64], RZ ;  /* 0x000000ff02007986 */ /* 0x002fe2000c101904 */
[----:B------:R-:W-:Y:S05]  /*00d0*/  EXIT ;  /* 0x000000000000794d */ /* 0x000fea0003800000 */
.L_x_167:
        /* <DEDUP_REMOVED lines=10> */
.L_x_212:


//--------------------- .text._Z22inicializacionDensidadPfi --------------------------
	.section	.text._Z22inicializacionDensidadPfi,"ax",@progbits
	.align	128
        .global         _Z22inicializacionDensidadPfi
        .type           _Z22inicializacionDensidadPfi,@function
        .size           _Z22inicializacionDensidadPfi,(.L_x_213 - _Z22inicializacionDensidadPfi)
        .other          _Z22inicializacionDensidadPfi,@"STO_CUDA_ENTRY STV_DEFAULT"
_Z22inicializacionDensidadPfi:
.text._Z22inicializacionDensidadPfi:
        /* <DEDUP_REMOVED lines=14> */
.L_x_168:
        /* <DEDUP_REMOVED lines=10> */
.L_x_213:


//--------------------- .text._Z22distribucionParticulasPfS_S_S_iP17curandStateXORWOWffi --------------------------
	.section	.text._Z22distribucionParticulasPfS_S_S_iP17curandStateXORWOWffi,"ax",@progbits
	.align	128
        .global         _Z22distribucionParticulasPfS_S_S_iP17curandStateXORWOWffi
        .type           _Z22distribucionParticulasPfS_S_S_iP17curandStateXORWOWffi,@function
        .size           _Z22distribucionParticulasPfS_S_S_iP17curandStateXORWOWffi,(.L_x_214 - _Z22distribucionParticulasPfS_S_S_iP17curandStateXORWOWffi)
        .other          _Z22distribucionParticulasPfS_S_S_iP17curandStateXORWOWffi,@"STO_CUDA_ENTRY STV_DEFAULT"
_Z22distribucionParticulasPfS_S_S_iP17curandStateXORWOWffi:
.text._Z22distribucionParticulasPfS_S_S_iP17curandStateXORWOWffi:
[----:B------:R-:W-:Y:S01]  /*0000*/  LDC R1, c[0x0][0x37c] ;  /* 0x0000df00ff017b82 */ /* 0x000fe20000000800 */
[----:B------:R-:W0:Y:S07]  /*0010*/  S2R R3, SR_TID.X ;  /* 0x0000000000037919 */ /* 0x000e2e0000002100 */
[----:B------:R-:W0:Y:S01]  /*0020*/  S2UR UR6, SR_CTAID.X ;  /* 0x00000000000679c3 */ /* 0x000e220000002500 */
[----:B------:R-:W1:Y:S07]  /*0030*/  LDCU.64 UR4, c[0x0][0x358] ;  /* 0x00006b00ff0477ac */ /* 0x000e6e0008000a00 */
[----:B------:R-:W0:Y:S02]  /*0040*/  LDC R0, c[0x0][0x360] ;  /* 0x0000d800ff007b82 */ /* 0x000e240000000800 */
[----:B0-----:R-:W-:-:S06]  /*0050*/  IMAD R0, R0, UR6, R3 ;  /* 0x0000000600007c24 */ /* 0x001fcc000f8e0203 */
[----:B------:R-:W0:Y:S01]  /*0060*/  S2UR UR6, SR_CLOCKLO ;  /* 0x00000000000679c3 */ /* 0x000e220000005000 */
[----:B------:R-:W-:Y:S01]  /*0070*/  NOP ;  /* 0x0000000000007918 */ /* 0x000fe20000000000 */
[----:B0-----:R-:W-:Y:S01]  /*0080*/  IMAD R3, R0, UR6, RZ ;  /* 0x0000000600037c24 */ /* 0x001fe2000f8e02ff */
[----:B------:R-:W0:Y:S05]  /*0090*/  LDCU UR6, c[0x0][0x3a0] ;  /* 0x00007400ff0677ac */ /* 0x000e2a0008000800 */
[----:B------:R-:W2:Y:S01]  /*00a0*/  LDC.64 R12, c[0x0][0x3a8] ;  /* 0x0000ea00ff0c7b82 */ /* 0x000ea20000000a00 */
[C---:B------:R-:W-:Y:S02]  /*00b0*/  LOP3.LUT R2, R3.reuse, 0xaad26b49, RZ, 0x3c, !PT ;  /* 0xaad26b4903027812 */ /* 0x040fe400078e3cff */
[----:B------:R-:W-:Y:S01]  /*00c0*/  ISETP.GT.AND P0, PT, R3, -0x1, PT ;  /* 0xffffffff0300780c */ /* 0x000fe20003f04270 */
[----:B------:R-:W-:-:S02]  /*00d0*/  IMAD.MOV.U32 R3, RZ, RZ, -0x266e14b1 ;  /* 0xd991eb4fff037424 */ /* 0x000fc400078e00ff */
[----:B------:R-:W-:-:S03]  /*00e0*/  IMAD R2, R2, 0x4182bed5, RZ ;  /* 0x4182bed502027824 */ /* 0x000fc600078e02ff */
[----:B------:R-:W-:Y:S02]  /*00f0*/  SEL R3, R3, 0x8bf16996, P0 ;  /* 0x8bf1699603037807 */ /* 0x000fe40000000000 */
[C---:B------:R-:W-:Y:S02]  /*0100*/  IADD3 R5, PT, PT, R2.reuse, 0x75bcd15, RZ ;  /* 0x075bcd1502057810 */ /* 0x040fe40007ffe0ff */
[C---:B------:R-:W-:Y:S01]  /*0110*/  LOP3.LUT R10, R3.reuse, 0x5491333, RZ, 0x3c, !PT ;  /* 0x05491333030a7812 */ /* 0x040fe200078e3cff */
[----:B------:R-:W-:Y:S01]  /*0120*/  IMAD.IADD R6, R2, 0x1, R3 ;  /* 0x0000000102067824 */ /* 0x000fe200078e0203 */
[----:B0-----:R-:W-:Y:S01]  /*0130*/  ISETP.GE.AND P0, PT, R0, UR6, PT ;  /* 0x0000000600007c0c */ /* 0x001fe2000bf06270 */
[----:B------:R-:W-:Y:S01]  /*0140*/  VIADD R9, R3, 0x1f123bb5 ;  /* 0x1f123bb503097836 */ /* 0x000fe20000000000 */
[----:B------:R-:W-:Y:S01]  /*0150*/  LOP3.LUT R8, R2, 0x159a55e5, RZ, 0x3c, !PT ;  /* 0x159a55e502087812 */ /* 0x000fe200078e3cff */
[----:B------:R-:W-:Y:S01]  /*0160*/  VIADD R4, R6, 0x64f0c9 ;  /* 0x0064f0c906047836 */ /* 0x000fe20000000000 */
[----:B------:R-:W-:Y:S01]  /*0170*/  IADD3 R11, PT, PT, R2, 0x583f19, RZ ;  /* 0x00583f19020b7810 */ /* 0x000fe20007ffe0ff */
[----:B--2---:R-:W-:-:S05]  /*0180*/  IMAD.WIDE R12, R0, 0x30, R12 ;  /* 0x00000030000c7825 */ /* 0x004fca00078e020c */
[----:B-1----:R0:W-:Y:S04]  /*0190*/  STG.E.64 desc[UR4][R12.64], R4 ;  /* 0x000000040c007986 */ /* 0x0021e8000c101b04 */
[----:B------:R0:W-:Y:S04]  /*01a0*/  STG.E.64 desc[UR4][R12.64+0x18], RZ ;  /* 0x000018ff0c007986 */ /* 0x0001e8000c101b04 */
[----:B------:R0:W-:Y:S04]  /*01b0*/  STG.E desc[UR4][R12.64+0x20], RZ ;  /* 0x000020ff0c007986 */ /* 0x0001e8000c101904 */
[----:B------:R0:W-:Y:S04]  /*01c0*/  STG.E.64 desc[UR4][R12.64+0x28], RZ ;  /* 0x000028ff0c007986 */ /* 0x0001e8000c101b04 */
[----:B------:R0:W-:Y:S04]  /*01d0*/  STG.E.64 desc[UR4][R12.64+0x8], R8 ;  /* 0x000008080c007986 */ /* 0x0001e8000c101b04 */
[----:B------:R0:W-:Y:S01]  /*01e0*/  STG.E.64 desc[UR4][R12.64+0x10], R10 ;  /* 0x0000100a0c007986 */ /* 0x0001e2000c101b04 */
[----:B------:R-:W-:Y:S05]  /*01f0*/  @P0 EXIT ;  /* 0x000000000000094d */ /* 0x000fea0003800000 */
[----:B------:R-:W-:Y:S01]  /*0200*/  SHF.R.U32.HI R2, RZ, 0x2, R5 ;  /* 0x00000002ff027819 */ /* 0x000fe20000011605 */
[----:B------:R-:W-:Y:S01]  /*0210*/  IMAD.SHL.U32 R14, R11, 0x10, RZ ;  /* 0x000000100b0e7824 */ /* 0x000fe200078e00ff */
[----:B------:R-:W-:Y:S01]  /*0220*/  IADD3 R6, PT, PT, R6, 0x6a788e, RZ ;  /* 0x006a788e06067810 */ /* 0x000fe20007ffe0ff */
[----:B------:R-:W-:Y:S01]  /*0230*/  IMAD.MOV.U32 R21, RZ, RZ, 0x2f800000 ;  /* 0x2f800000ff157424 */ /* 0x000fe200078e00ff */
[----:B------:R-:W-:Y:S01]  /*0240*/  LOP3.LUT R7, R2, R5, RZ, 0x3c, !PT ;  /* 0x0000000502077212 */ /* 0x000fe200078e3cff */
[----:B------:R-:W-:Y:S01]  /*0250*/  IMAD.MOV.U32 R23, RZ, RZ, R10 ;  /* 0x000000ffff177224 */ /* 0x000fe200078e000a */
[----:B------:R-:W1:Y:S01]  /*0260*/  LDC.64 R2, c[0x0][0x380] ;  /* 0x0000e000ff027b82 */ /* 0x000e620000000a00 */
[----:B------:R-:W-:Y:S01]  /*0270*/  MOV R22, R9 ;  /* 0x0000000900167202 */ /* 0x000fe20000000f00 */
[----:B------:R-:W-:Y:S02]  /*0280*/  IMAD.MOV.U32 R24, RZ, RZ, R11 ;  /* 0x000000ffff187224 */ /* 0x000fe400078e000b */
[----:B------:R-:W-:-:S02]  /*0290*/  IMAD.SHL.U32 R15, R7, 0x2, RZ ;  /* 0x00000002070f7824 */ /* 0x000fc400078e00ff */
[----:B------:R-:W-:Y:S02]  /*02a0*/  STG.E.64 desc[UR4][R12.64+0x8], R22 ;  /* 0x000008160c007986 */ /* 0x000fe4000c101b04 */
[----:B0-----:R-:W0:Y:S01]  /*02b0*/  LDC.64 R4, c[0x0][0x3b0] ;  /* 0x0000ec00ff047b82 */ /* 0x001e220000000a00 */
[----:B------:R-:W-:-:S04]  /*02c0*/  LOP3.LUT R14, R7, R15, R14, 0x96, !PT ;  /* 0x0000000f070e7212 */ /* 0x000fc800078e960e */
[----:B------:R-:W-:-:S05]  /*02d0*/  LOP3.LUT R25, R14, R11, RZ, 0x3c, !PT ;  /* 0x0000000b0e197212 */ /* 0x000fca00078e3cff */
[----:B------:R-:W-:Y:S01]  /*02e0*/  IMAD.IADD R7, R25, 0x1, R6 ;  /* 0x0000000119077824 */ /* 0x000fe200078e0206 */
[----:B------:R-:W-:Y:S04]  /*02f0*/  STG.E.64 desc[UR4][R12.64+0x10], R24 ;  /* 0x000010180c007986 */ /* 0x000fe8000c101b04 */
[----:B------:R-:W-:Y:S01]  /*0300*/  I2FP.F32.U32 R7, R7 ;  /* 0x0000000700077245 */ /* 0x000fe20000201000 */
[----:B-1----:R-:W-:-:S04]  /*0310*/  IMAD.WIDE R2, R0, 0x4, R2 ;  /* 0x0000000400027825 */ /* 0x002fc800078e0202 */
[----:B------:R-:W-:Y:S01]  /*0320*/  FFMA R10, R7, R21, 1.1641532182693481445e-10 ;  /* 0x2f000000070a7423 */ /* 0x000fe20000000015 */
[----:B------:R-:W-:-:S03]  /*0330*/  MOV R7, R8 ;  /* 0x0000000800077202 */ /* 0x000fc60000000f00 */
[----:B0-----:R-:W-:Y:S02]  /*0340*/  FMUL R9, R10, R5 ;  /* 0x000000050a097220 */ /* 0x001fe40000400000 */
[----:B------:R0:W-:Y:S04]  /*0350*/  STG.E.64 desc[UR4][R12.64], R6 ;  /* 0x000000060c007986 */ /* 0x0001e8000c101b04 */
[----:B------:R1:W-:Y:S04]  /*0360*/  STG.E desc[UR4][R2.64], R9 ;  /* 0x0000000902007986 */ /* 0x0003e8000c101904 */
[----:B------:R-:W2:Y:S04]  /*0370*/  LDG.E.64 R14, desc[UR4][R12.64] ;  /* 0x000000040c0e7981 */ /* 0x000ea8000c1e1b00 */
[----:B------:R-:W3:Y:S04]  /*0380*/  LDG.E.64 R18, desc[UR4][R12.64+0x10] ;  /* 0x000010040c127981 */ /* 0x000ee8000c1e1b00 */
[----:B------:R-:W4:Y:S01]  /*0390*/  LDG.E.64 R16, desc[UR4][R12.64+0x8] ;  /* 0x000008040c107981 */ /* 0x000f22000c1e1b00 */
[----:B0-----:R-:W0:Y:S01]  /*03a0*/  F2F.F64.F32 R6, R4 ;  /* 0x0000000400067310 */ /* 0x001e220000201800 */
[----:B------:R-:W-:Y:S01]  /*03b0*/  UMOV UR6, 0xfefa39ef ;  /* 0xfefa39ef00067882 */ /* 0x000fe20000000000 */
[----:B------:R-:W-:Y:S01]  /*03c0*/  UMOV UR7, 0x3fe62e42 ;  /* 0x3fe62e4200077882 */ /* 0x000fe20000000000 */
[----:B--2---:R-:W-:-:S02]  /*03d0*/  SHF.R.U32.HI R8, RZ, 0x2, R15 ;  /* 0x00000002ff087819 */ /* 0x004fc4000001160f */
[----:B------:R-:W-:Y:S02]  /*03e0*/  IADD3 R20, PT, PT, R14, 0x587c5, RZ ;  /* 0x000587c50e147810 */ /* 0x000fe40007ffe0ff */
[----:B------:R-:W-:Y:S01]  /*03f0*/  LOP3.LUT R8, R8, R15, RZ, 0x3c, !PT ;  /* 0x0000000f08087212 */ /* 0x000fe200078e3cff */
[----:B---3--:R-:W-:Y:S01]  /*0400*/  IMAD.SHL.U32 R11, R19, 0x10, RZ ;  /* 0x00000010130b7824 */ /* 0x008fe200078e00ff */
[----:B------:R-:W-:Y:S01]  /*0410*/  MOV R22, R19 ;  /* 0x0000001300167202 */ /* 0x000fe20000000f00 */
[----:B------:R-:W-:Y:S02]  /*0420*/  IMAD.MOV.U32 R15, RZ, RZ, R18 ;  /* 0x000000ffff0f7224 */ /* 0x000fe400078e0012 */
[----:B------:R-:W-:Y:S02]  /*0430*/  IMAD.SHL.U32 R10, R8, 0x2, RZ ;  /* 0x00000002080a7824 */ /* 0x000fe400078e00ff */
[----:B----4-:R-:W-:-:S03]  /*0440*/  IMAD.MOV.U32 R14, RZ, RZ, R17 ;  /* 0x000000ffff0e7224 */ /* 0x010fc600078e0011 */
[----:B------:R-:W-:Y:S02]  /*0450*/  LOP3.LUT R8, R8, R10, R11, 0x96, !PT ;  /* 0x0000000a08087212 */ /* 0x000fe400078e960b */
[----:B------:R-:W2:Y:S01]  /*0460*/  LDC.64 R10, c[0x0][0x388] ;  /* 0x0000e200ff0a7b82 */ /* 0x000ea20000000a00 */
[----:B------:R3:W-:Y:S01]  /*0470*/  STG.E.64 desc[UR4][R12.64+0x8], R14 ;  /* 0x0000080e0c007986 */ /* 0x0007e2000c101b04 */
[----:B------:R-:W-:-:S05]  /*0480*/  LOP3.LUT R23, R8, R19, RZ, 0x3c, !PT ;  /* 0x0000001308177212 */ /* 0x000fca00078e3cff */
[----:B-1----:R-:W-:Y:S01]  /*0490*/  IMAD.IADD R2, R23, 0x1, R20 ;  /* 0x0000000117027824 */ /* 0x002fe200078e0214 */
[----:B------:R-:W-:Y:S04]  /*04a0*/  STG.E.64 desc[UR4][R12.64+0x10], R22 ;  /* 0x000010160c007986 */ /* 0x000fe8000c101b04 */
[----:B------:R-:W-:-:S05]  /*04b0*/  I2FP.F32.U32 R2, R2 ;  /* 0x0000000200027245 */ /* 0x000fca0000201000 */
[----:B------:R-:W-:Y:S01]  /*04c0*/  FFMA R2, R2, R21, 1.1641532182693481445e-10 ;  /* 0x2f00000002027423 */ /* 0x000fe20000000015 */
[----:B------:R-:W-:-:S03]  /*04d0*/  IMAD.MOV.U32 R21, RZ, RZ, R16 ;  /* 0x000000ffff157224 */ /* 0x000fc600078e0010 */
[----:B------:R-:W-:Y:S02]  /*04e0*/  FMUL R5, R2, R5 ;  /* 0x0000000502057220 */ /* 0x000fe40000400000 */
[----:B------:R-:W-:Y:S01]  /*04f0*/  STG.E.64 desc[UR4][R12.64], R20 ;  /* 0x000000140c007986 */ /* 0x000fe2000c101b04 */
[----:B--2---:R-:W-:-:S05]  /*0500*/  IMAD.WIDE R10, R0, 0x4, R10 ;  /* 0x00000004000a7825 */ /* 0x004fca00078e020a */
[----:B------:R1:W-:Y:S04]  /*0510*/  STG.E desc[UR4][R10.64], R5 ;  /* 0x000000050a007986 */ /* 0x0003e8000c101904 */
[----:B------:R-:W2:Y:S04]  /*0520*/  LDG.E.64 R44, desc[UR4][R12.64] ;  /* 0x000000040c2c7981 */ /* 0x000ea8000c1e1b00 */
[----:B------:R-:W4:Y:S04]  /*0530*/  LDG.E.64 R2, desc[UR4][R12.64+0x10] ;  /* 0x000010040c027981 */ /* 0x000f28000c1e1b00 */
[----:B------:R1:W5:Y:S01]  /*0540*/  LDG.E.64 R48, desc[UR4][R12.64+0x8] ;  /* 0x000008040c307981 */ /* 0x000362000c1e1b00 */
[----:B0-----:R-:W-:-:S08]  /*0550*/  DMUL R8, R6, -2 ;  /* 0xc000000006087828 */ /* 0x001fd00000000000 */
[----:B------:R-:W-:Y:S01]  /*0560*/  DMUL R6, R6, R8 ;  /* 0x0000000806067228 */ /* 0x000fe20000000000 */
[----:B------:R-:W-:Y:S01]  /*0570*/  MOV R8, 0x652b82fe ;  /* 0x652b82fe00087802 */ /* 0x000fe20000000f00 */
[----:B------:R-:W-:-:S06]  /*0580*/  IMAD.MOV.U32 R9, RZ, RZ, 0x3ff71547 ;  /* 0x3ff71547ff097424 */ /* 0x000fcc00078e00ff */
[----:B------:R-:W-:Y:S02]  /*0590*/  DFMA R8, R6, R8, 6.75539944105574400000e+15 ;  /* 0x433800000608742b */ /* 0x000fe40000000008 */
[----:B------:R-:W-:-:S06]  /*05a0*/  FSETP.GEU.AND P0, PT, |R7|, 4.1917929649353027344, PT ;  /* 0x4086232b0700780b */ /* 0x000fcc0003f0e200 */
[----:B---3--:R-:W-:-:S08]  /*05b0*/  DADD R14, R8, -6.75539944105574400000e+15 ;  /* 0xc3380000080e7429 */ /* 0x008fd00000000000 */
[----:B-1----:R-:W-:Y:S01]  /*05c0*/  DFMA R10, R14, -UR6, R6 ;  /* 0x800000060e0a7c2b */ /* 0x002fe20008000006 */
[----:B------:R-:W-:Y:S01]  /*05d0*/  UMOV UR6, 0x3b39803f ;  /* 0x3b39803f00067882 */ /* 0x000fe20000000000 */
[----:B------:R-:W-:-:S06]  /*05e0*/  UMOV UR7, 0x3c7abc9e ;  /* 0x3c7abc9e00077882 */ /* 0x000fcc0000000000 */
[----:B------:R-:W-:Y:S01]  /*05f0*/  DFMA R10, R14, -UR6, R10 ;  /* 0x800000060e0a7c2b */ /* 0x000fe2000800000a */
[----:B------:R-:W-:Y:S01]  /*0600*/  UMOV UR6, 0x69ce2bdf ;  /* 0x69ce2bdf00067882 */ /* 0x000fe20000000000 */
[----:B------:R-:W-:Y:S01]  /*0610*/  IMAD.MOV.U32 R14, RZ, RZ, -0x35dec16 ;  /* 0xfca213eaff0e7424 */ /* 0x000fe200078e00ff */
[----:B------:R-:W-:Y:S01]  /*0620*/  MOV R15, 0x3e928af3 ;  /* 0x3e928af3000f7802 */ /* 0x000fe20000000f00 */
[----:B------:R-:W-:-:S05]  /*0630*/  UMOV UR7, 0x3e5ade15 ;  /* 0x3e5ade1500077882 */ /* 0x000fca0000000000 */
[----:B------:R-:W-:Y:S01]  /*0640*/  DFMA R14, R10, UR6, R14 ;  /* 0x000000060a0e7c2b */ /* 0x000fe2000800000e */
[----:B------:R-:W-:Y:S01]  /*0650*/  UMOV UR6, 0x62401315 ;  /* 0x6240131500067882 */ /* 0x000fe20000000000 */
[----:B------:R-:W-:-:S06]  /*0660*/  UMOV UR7, 0x3ec71dee ;  /* 0x3ec71dee00077882 */ /* 0x000fcc0000000000 */
[----:B------:R-:W-:Y:S01]  /*0670*/  DFMA R14, R10, R14, UR6 ;  /* 0x000000060a0e7e2b */ /* 0x000fe2000800000e */
        /* <DEDUP_REMOVED lines=20> */
[----:B------:R-:W-:-:S08]  /*07c0*/  DFMA R14, R10, R14, UR6 ;  /* 0x000000060a0e7e2b */ /* 0x000fd0000800000e */
[----:B------:R-:W-:-:S08]  /*07d0*/  DFMA R14, R10, R14, 1 ;  /* 0x3ff000000a0e742b */ /* 0x000fd0000000000e */
[----:B------:R-:W-:-:S10]  /*07e0*/  DFMA R14, R10, R14, 1 ;  /* 0x3ff000000a0e742b */ /* 0x000fd4000000000e */
[----:B------:R-:W-:Y:S01]  /*07f0*/  IMAD R11, R8, 0x100000, R15 ;  /* 0x00100000080b7824 */ /* 0x000fe200078e020f */
[----:B--2---:R-:W-:-:S04]  /*0800*/  SHF.R.U32.HI R10, RZ, 0x2, R45 ;  /* 0x00000002ff0a7819 */ /* 0x004fc8000001162d */
[----:B------:R-:W-:Y:S01]  /*0810*/  LOP3.LUT R45, R10, R45, RZ, 0x3c, !PT ;  /* 0x0000002d0a2d7212 */ /* 0x000fe200078e3cff */
[----:B----4-:R-:W-:Y:S02]  /*0820*/  IMAD.MOV.U32 R46, RZ, RZ, R3 ;  /* 0x000000ffff2e7224 */ /* 0x010fe400078e0003 */
[----:B------:R-:W-:Y:S02]  /*0830*/  IMAD.MOV.U32 R10, RZ, RZ, R14 ;  /* 0x000000ffff0a7224 */ /* 0x000fe400078e000e */
[----:B------:R-:W-:Y:S01]  /*0840*/  IMAD.SHL.U32 R3, R45, 0x2, RZ ;  /* 0x000000022d037824 */ /* 0x000fe200078e00ff */
[----:B------:R-:W-:Y:S01]  /*0850*/  SHF.L.U32 R16, R46, 0x4, RZ ;  /* 0x000000042e107819 */ /* 0x000fe200000006ff */
[----:B------:R-:W-:Y:S06]  /*0860*/  @!P0 BRA `(.L_x_169) ;  /* 0x0000000000348947 */ /* 0x000fec0003800000 */
[----:B------:R-:W-:Y:S01]  /*0870*/  FSETP.GEU.AND P1, PT, |R7|, 4.2275390625, PT ;  /* 0x408748000700780b */ /* 0x000fe20003f2e200 */
[C---:B------:R-:W-:Y:S02]  /*0880*/  DADD R10, R6.reuse, +INF ;  /* 0x7ff00000060a7429 */ /* 0x040fe40000000000 */
[----:B------:R-:W-:-:S08]  /*0890*/  DSETP.GEU.AND P0, PT, R6, RZ, PT ;  /* 0x000000ff0600722a */ /* 0x000fd00003f0e000 */
[----:B------:R-:W-:Y:S02]  /*08a0*/  FSEL R10, R10, RZ, P0 ;  /* 0x000000ff0a0a7208 */ /* 0x000fe40000000000 */
[----:B------:R-:W-:Y:S01]  /*08b0*/  FSEL R11, R11, RZ, P0 ;  /* 0x000000ff0b0b7208 */ /* 0x000fe20000000000 */
[----:B------:R-:W-:Y:S06]  /*08c0*/  @P1 BRA `(.L_x_169) ;  /* 0x00000000001c1947 */ /* 0x000fec0003800000 */
[----:B------:R-:W-:Y:S01]  /*08d0*/  LEA.HI R5, R8, R8, RZ, 0x1 ;  /* 0x0000000808057211 */ /* 0x000fe200078f08ff */
[----:B------:R-:W-:-:S03]  /*08e0*/  IMAD.MOV.U32 R10, RZ, RZ, RZ ;  /* 0x000000ffff0a7224 */ /* 0x000fc600078e00ff */
[----:B------:R-:W-:-:S04]  /*08f0*/  SHF.R.S32.HI R5, RZ, 0x1, R5 ;  /* 0x00000001ff057819 */ /* 0x000fc80000011405 */
[----:B------:R-:W-:Y:S01]  /*0900*/  IADD3 R8, PT, PT, R8, -R5, RZ ;  /* 0x8000000508087210 */ /* 0x000fe20007ffe0ff */
[----:B------:R-:W-:-:S03]  /*0910*/  IMAD R15, R5, 0x100000, R15 ;  /* 0x00100000050f7824 */ /* 0x000fc600078e020f */
[----:B------:R-:W-:-:S06]  /*0920*/  LEA R11, R8, 0x3ff00000, 0x14 ;  /* 0x3ff00000080b7811 */ /* 0x000fcc00078ea0ff */
[----:B------:R-:W-:-:S11]  /*0930*/  DMUL R10, R14, R10 ;  /* 0x0000000a0e0a7228 */ /* 0x000fd60000000000 */
.L_x_169:
[----:B------:R-:W-:Y:S01]  /*0940*/  LOP3.LUT R3, R45, R3, R16, 0x96, !PT ;  /* 0x000000032d037212 */ /* 0x000fe200078e9610 */
[----:B------:R-:W-:Y:S01]  /*0950*/  DADD R10, R10, 1 ;  /* 0x3ff000000a0a7429 */ /* 0x000fe20000000000 */
[----:B------:R-:W-:Y:S01]  /*0960*/  IADD3 R44, PT, PT, R44, 0x587c5, RZ ;  /* 0x000587c52c2c7810 */ /* 0x000fe20007ffe0ff */
[----:B-----5:R-:W-:Y:S01]  /*0970*/  IMAD.MOV.U32 R42, RZ, RZ, R49 ;  /* 0x000000ffff2a7224 */ /* 0x020fe200078e0031 */
[----:B------:R-:W-:Y:S01]  /*0980*/  MOV R43, R2 ;  /* 0x00000002002b7202 */ /* 0x000fe20000000f00 */
[----:B------:R-:W-:Y:S01]  /*0990*/  IMAD.MOV.U32 R45, RZ, RZ, R48 ;  /* 0x000000ffff2d7224 */ /* 0x000fe200078e0030 */
[----:B------:R-:W-:Y:S01]  /*09a0*/  LOP3.LUT R47, R3, R46, RZ, 0x3c, !PT ;  /* 0x0000002e032f7212 */ /* 0x000fe200078e3cff */
[C---:B------:R-:W-:Y:S01]  /*09b0*/  FMUL R3, R4.reuse, -5 ;  /* 0xc0a0000004037820 */ /* 0x040fe20000400000 */
[----:B------:R-:W-:Y:S01]  /*09c0*/  BSSY.RECONVERGENT B0, `(.L_x_170) ;  /* 0x000008a000007945 */ /* 0x000fe20003800200 */
[----:B------:R0:W-:Y:S01]  /*09d0*/  STG.E.64 desc[UR4][R12.64+0x8], R42 ;  /* 0x0000082a0c007986 */ /* 0x0001e2000c101b04 */
[----:B------:R-:W-:Y:S01]  /*09e0*/  DMUL R10, R10, 0.5 ;  /* 0x3fe000000a0a7828 */ /* 0x000fe20000000000 */
[----:B------:R-:W-:Y:S01]  /*09f0*/  FFMA R4, R4, 5, -R3 ;  /* 0x40a0000004047823 */ /* 0x000fe20000000803 */
[----:B------:R-:W-:Y:S01]  /*0a00*/  IMAD.IADD R5, R47, 0x1, R44 ;  /* 0x000000012f057824 */ /* 0x000fe200078e022c */
[----:B------:R0:W-:Y:S03]  /*0a10*/  STG.E.64 desc[UR4][R12.64], R44 ;  /* 0x0000002c0c007986 */ /* 0x0001e6000c101b04 */
[----:B------:R0:W1:Y:S01]  /*0a20*/  F2F.F32.F64 R2, R10 ;  /* 0x0000000a00027310 */ /* 0x0000620000301000 */
[----:B------:R0:W-:Y:S04]  /*0a30*/  STG.E.64 desc[UR4][R12.64+0x10], R46 ;  /* 0x0000102e0c007986 */ /* 0x0001e8000c101b04 */
.L_x_176:
[----:B--2---:R-:W2:Y:S01]  /*0a40*/  LDC R50, c[0x0][0x3b0] ;  /* 0x0000ec00ff327b82 */ /* 0x004ea20000000800 */
[----:B------:R-:W-:Y:S01]  /*0a50*/  I2FP.F32.U32 R5, R5 ;  /* 0x0000000500057245 */ /* 0x000fe20000201000 */
[----:B------:R-:W-:Y:S01]  /*0a60*/  IMAD.MOV.U32 R6, RZ, RZ, 0x2f800000 ;  /* 0x2f800000ff067424 */ /* 0x000fe200078e00ff */
[----:B------:R-:W-:Y:S01]  /*0a70*/  MOV R38, 0x652b82fe ;  /* 0x652b82fe00267802 */ /* 0x000fe20000000f00 */
[----:B------:R-:W-:Y:S01]  /*0a80*/  IMAD.MOV.U32 R39, RZ, RZ, 0x3ff71547 ;  /* 0x3ff71547ff277424 */ /* 0x000fe200078e00ff */
[----:B------:R-:W-:Y:S01]  /*0a90*/  MOV R35, 0x3fe62e42 ;  /* 0x3fe62e4200237802 */ /* 0x000fe20000000f00 */
[----:B0-----:R-:W-:Y:S01]  /*0aa0*/  FFMA R45, R5, R6, 1.1641532182693481445e-10 ;  /* 0x2f000000052d7423 */ /* 0x001fe20000000006 */
[----:B------:R-:W-:Y:S01]  /*0ab0*/  IMAD.MOV.U32 R34, RZ, RZ, -0x105c611 ;  /* 0xfefa39efff227424 */ /* 0x000fe200078e00ff */
[----:B------:R-:W-:Y:S01]  /*0ac0*/  MOV R30, 0x69ce2bdf ;  /* 0x69ce2bdf001e7802 */ /* 0x000fe20000000f00 */
[----:B------:R-:W-:Y:S02]  /*0ad0*/  IMAD.MOV.U32 R32, RZ, RZ, 0x3b39803f ;  /* 0x3b39803fff207424 */ /* 0x000fe400078e00ff */
[----:B------:R-:W-:Y:S01]  /*0ae0*/  FFMA R5, R4, R45, R3 ;  /* 0x0000002d04057223 */ /* 0x000fe20000000003 */
[----:B------:R-:W-:Y:S01]  /*0af0*/  IMAD.MOV.U32 R33, RZ, RZ, 0x3c7abc9e ;  /* 0x3c7abc9eff217424 */ /* 0x000fe200078e00ff */
[----:B------:R-:W-:Y:S01]  /*0b00*/  MOV R29, 0x3e928af3 ;  /* 0x3e928af3001d7802 */ /* 0x000fe20000000f00 */
[----:B------:R-:W-:Y:S01]  /*0b10*/  IMAD.MOV.U32 R31, RZ, RZ, 0x3e5ade15 ;  /* 0x3e5ade15ff1f7424 */ /* 0x000fe200078e00ff */
[----:B------:R-:W-:Y:S01]  /*0b20*/  MOV R24, 0x7c89eb71 ;  /* 0x7c89eb7100187802 */ /* 0x000fe20000000f00 */
[----:B------:R-:W-:Y:S01]  /*0b30*/  IMAD.MOV.U32 R28, RZ, RZ, -0x35dec16 ;  /* 0xfca213eaff1c7424 */ /* 0x000fe200078e00ff */
[----:B------:R-:W-:Y:S01]  /*0b40*/  MOV R23, 0x3f2a01a0 ;  /* 0x3f2a01a000177802 */ /* 0x000fe20000000f00 */
[----:B------:R-:W-:Y:S01]  /*0b50*/  IMAD.MOV.U32 R26, RZ, RZ, 0x62401315 ;  /* 0x62401315ff1a7424 */ /* 0x000fe200078e00ff */
[----:B------:R-:W-:Y:S01]  /*0b60*/  MOV R18, 0x11122322 ;  /* 0x1112232200127802 */ /* 0x000fe20000000f00 */
[----:B------:R-:W-:Y:S01]  /*0b70*/  IMAD.MOV.U32 R27, RZ, RZ, 0x3ec71dee ;  /* 0x3ec71deeff1b7424 */ /* 0x000fe200078e00ff */
[----:B------:R-:W-:Y:S01]  /*0b80*/  MOV R17, 0x3fa55555 ;  /* 0x3fa5555500117802 */ /* 0x000fe20000000f00 */
[----:B------:R-:W-:Y:S01]  /*0b90*/  IMAD.MOV.U32 R25, RZ, RZ, 0x3efa0199 ;  /* 0x3efa0199ff197424 */ /* 0x000fe200078e00ff */
[----:B------:R-:W-:Y:S01]  /*0ba0*/  BSSY.RECONVERGENT B1, `(.L_x_171) ;  /* 0x0000031000017945 */ /* 0x000fe20003800200 */
[----:B------:R-:W-:-:S02]  /*0bb0*/  IMAD.MOV.U32 R22, RZ, RZ, 0x14761f65 ;  /* 0x14761f65ff167424 */ /* 0x000fc400078e00ff */
[C-C-:B--2---:R-:W-:Y:S01]  /*0bc0*/  FADD R6, R5.reuse, -R50.reuse ;  /* 0x8000003205067221 */ /* 0x144fe20000000000 */
[----:B------:R-:W-:Y:S02]  /*0bd0*/  IMAD.MOV.U32 R20, RZ, RZ, 0x1852b7af ;  /* 0x1852b7afff147424 */ /* 0x000fe400078e00ff */
[----:B------:R-:W-:Y:S01]  /*0be0*/  FADD R50, R5, R50 ;  /* 0x0000003205327221 */ /* 0x000fe20000000000 */
[----:B------:R-:W-:Y:S02]  /*0bf0*/  IMAD.MOV.U32 R21, RZ, RZ, 0x3f56c16c ;  /* 0x3f56c16cff157424 */ /* 0x000fe400078e00ff */
[----:B------:R-:W-:Y:S01]  /*0c00*/  FMUL R10, R6, R6 ;  /* 0x00000006060a7220 */ /* 0x000fe20000400000 */
[----:B------:R-:W-:Y:S02]  /*0c10*/  IMAD.MOV.U32 R19, RZ, RZ, 0x3f811111 ;  /* 0x3f811111ff137424 */ /* 0x000fe400078e00ff */
[----:B------:R-:W-:Y:S01]  /*0c20*/  IMAD.MOV.U32 R16, RZ, RZ, 0x555502a1 ;  /* 0x555502a1ff107424 */ /* 0x000fe200078e00ff */
[----:B------:R0:W2:Y:S01]  /*0c30*/  F2F.F64.F32 R40, R10 ;  /* 0x0000000a00287310 */ /* 0x0000a20000201800 */
[----:B------:R-:W-:-:S02]  /*0c40*/  IMAD.MOV.U32 R14, RZ, RZ, 0x55555511 ;  /* 0x55555511ff0e7424 */ /* 0x000fc400078e00ff */
[----:B------:R-:W-:Y:S02]  /*0c50*/  IMAD.MOV.U32 R15, RZ, RZ, 0x3fc55555 ;  /* 0x3fc55555ff0f7424 */ /* 0x000fe400078e00ff */
[----:B------:R-:W-:Y:S01]  /*0c60*/  IMAD.MOV.U32 R11, RZ, RZ, 0x3fe00000 ;  /* 0x3fe00000ff0b7424 */ /* 0x000fe200078e00ff */
[----:B0-----:R-:W-:Y:S01]  /*0c70*/  MOV R10, 0xb ;  /* 0x0000000b000a7802 */ /* 0x001fe20000000f00 */
[----:B--2---:R-:W-:-:S08]  /*0c80*/  DMUL R40, R40, -0.5 ;  /* 0xbfe0000028287828 */ /* 0x004fd00000000000 */
[----:B------:R-:W-:Y:S02]  /*0c90*/  DFMA R36, R40, R38, 6.75539944105574400000e+15 ;  /* 0x433800002824742b */ /* 0x000fe40000000026 */
[----:B------:R-:W-:-:S06]  /*0ca0*/  FSETP.GEU.AND P0, PT, |R41|, 4.1917929649353027344, PT ;  /* 0x4086232b2900780b */ /* 0x000fcc0003f0e200 */
[----:B------:R-:W-:-:S08]  /*0cb0*/  DADD R6, R36, -6.75539944105574400000e+15 ;  /* 0xc338000024067429 */ /* 0x000fd00000000000 */
[----:B------:R-:W-:-:S08]  /*0cc0*/  DFMA R8, R6, -R34, R40 ;  /* 0x800000220608722b */ /* 0x000fd00000000028 */
[----:B------:R-:W-:-:S08]  /*0cd0*/  DFMA R6, R6, -R32, R8 ;  /* 0x800000200606722b */ /* 0x000fd00000000008 */
[----:B------:R-:W-:-:S08]  /*0ce0*/  DFMA R8, R6, R30, R28 ;  /* 0x0000001e0608722b */ /* 0x000fd0000000001c */
        /* <DEDUP_REMOVED lines=8> */
[----:B------:R-:W-:-:S08]  /*0d70*/  DFMA R8, R6, R8, 1 ;  /* 0x3ff000000608742b */ /* 0x000fd00000000008 */
[----:B------:R-:W-:Y:S01]  /*0d80*/  DFMA R8, R6, R8, 1 ;  /* 0x3ff000000608742b */ /* 0x000fe20000000008 */
[----:B------:R-:W-:-:S06]  /*0d90*/  FMUL R6, R50, R50 ;  /* 0x0000003232067220 */ /* 0x000fcc0000400000 */
[----:B------:R-:W0:Y:S03]  /*0da0*/  F2F.F64.F32 R6, R6 ;  /* 0x0000000600067310 */ /* 0x000e260000201800 */
[----:B------:R-:W-:Y:S01]  /*0db0*/  IMAD R51, R36, 0x100000, R9 ;  /* 0x0010000024337824 */ /* 0x000fe200078e0209 */
[----:B------:R-:W-:Y:S01]  /*0dc0*/  MOV R50, R8 ;  /* 0x0000000800327202 */ /* 0x000fe20000000f00 */
[----:B------:R-:W-:Y:S06]  /*0dd0*/  @!P0 BRA `(.L_x_172) ;  /* 0x0000000000348947 */ /* 0x000fec0003800000 */
[----:B------:R-:W-:Y:S01]  /*0de0*/  FSETP.GEU.AND P1, PT, |R41|, 4.2275390625, PT ;  /* 0x408748002900780b */ /* 0x000fe20003f2e200 */
[C---:B------:R-:W-:Y:S02]  /*0df0*/  DSETP.GEU.AND P0, PT, R40.reuse, RZ, PT ;  /* 0x000000ff2800722a */ /* 0x040fe40003f0e000 */
[----:B------:R-:W-:-:S10]  /*0e00*/  DADD R40, R40, +INF ;  /* 0x7ff0000028287429 */ /* 0x000fd40000000000 */
[----:B------:R-:W-:Y:S02]  /*0e10*/  @!P1 LEA.HI R37, R36, R36, RZ, 0x1 ;  /* 0x0000002424259211 */ /* 0x000fe400078f08ff */
[----:B------:R-:W-:Y:S02]  /*0e20*/  FSEL R50, R40, RZ, P0 ;  /* 0x000000ff28327208 */ /* 0x000fe40000000000 */
[----:B------:R-:W-:Y:S02]  /*0e30*/  @!P1 SHF.R.S32.HI R37, RZ, 0x1, R37 ;  /* 0x00000001ff259819 */ /* 0x000fe40000011425 */
[----:B------:R-:W-:-:S03]  /*0e40*/  FSEL R51, R41, RZ, P0 ;  /* 0x000000ff29337208 */ /* 0x000fc60000000000 */
[----:B------:R-:W-:Y:S02]  /*0e50*/  @!P1 IMAD.IADD R36, R36, 0x1, -R37 ;  /* 0x0000000124249824 */ /* 0x000fe400078e0a25 */
[----:B------:R-:W-:-:S03]  /*0e60*/  @!P1 IMAD R37, R37, 0x100000, R9 ;  /* 0x0010000025259824 */ /* 0x000fc600078e0209 */
[----:B------:R-:W-:Y:S02]  /*0e70*/  @!P1 LEA R9, R36, 0x3ff00000, 0x14 ;  /* 0x3ff0000024099811 */ /* 0x000fe400078ea0ff */
[----:B------:R-:W-:Y:S01]  /*0e80*/  @!P1 MOV R36, R8 ;  /* 0x0000000800249202 */ /* 0x000fe20000000f00 */
[----:B------:R-:W-:-:S06]  /*0e90*/  @!P1 IMAD.MOV.U32 R8, RZ, RZ, RZ ;  /* 0x000000ffff089224 */ /* 0x000fcc00078e00ff */
[----:B------:R-:W-:-:S11]  /*0ea0*/  @!P1 DMUL R50, R36, R8 ;  /* 0x0000000824329228 */ /* 0x000fd60000000000 */
.L_x_172:
[----:B------:R-:W-:Y:S05]  /*0eb0*/  BSYNC.RECONVERGENT B1 ;  /* 0x0000000000017941 */ /* 0x000fea0003800200 */
.L_x_171:
[----:B0-----:R-:W-:Y:S01]  /*0ec0*/  DMUL R6, R6, -0.5 ;  /* 0xbfe0000006067828 */ /* 0x001fe20000000000 */
[----:B------:R-:W-:Y:S07]  /*0ed0*/  BSSY.RECONVERGENT B1, `(.L_x_173) ;  /* 0x0000021000017945 */ /* 0x000fee0003800200 */
        /* <DEDUP_REMOVED lines=15> */
[----:B------:R-:W-:-:S10]  /*0fd0*/  DFMA R28, R34, R28, 1 ;  /* 0x3ff00000221c742b */ /* 0x000fd4000000001c */
[----:B------:R-:W-:Y:S01]  /*0fe0*/  IMAD R9, R38, 0x100000, R29 ;  /* 0x0010000026097824 */ /* 0x000fe200078e021d */
[----:B------:R-:W-:Y:S01]  /*0ff0*/  MOV R8, R28 ;  /* 0x0000001c00087202 */ /* 0x000fe20000000f00 */
[----:B------:R-:W-:Y:S06]  /*1000*/  @!P0 BRA `(.L_x_174) ;  /* 0x0000000000348947 */ /* 0x000fec0003800000 */
[----:B------:R-:W-:Y:S01]  /*1010*/  FSETP.GEU.AND P1, PT, |R7|, 4.2275390625, PT ;  /* 0x408748000700780b */ /* 0x000fe20003f2e200 */
[C---:B------:R-:W-:Y:S02]  /*1020*/  DADD R14, R6.reuse, +INF ;  /* 0x7ff00000060e7429 */ /* 0x040fe40000000000 */
[----:B------:R-:W-:-:S08]  /*1030*/  DSETP.GEU.AND P0, PT, R6, RZ, PT ;  /* 0x000000ff0600722a */ /* 0x000fd00003f0e000 */
[----:B------:R-:W-:Y:S02]  /*1040*/  FSEL R9, R15, RZ, P0 ;  /* 0x000000ff0f097208 */ /* 0x000fe40000000000 */
[----:B------:R-:W-:Y:S02]  /*1050*/  @!P1 LEA.HI R8, R38, R38, RZ, 0x1 ;  /* 0x0000002626089211 */ /* 0x000fe400078f08ff */
[----:B------:R-:W-:Y:S02]  /*1060*/  @!P1 MOV R6, R28 ;  /* 0x0000001c00069202 */ /* 0x000fe40000000f00 */
[----:B------:R-:W-:Y:S02]  /*1070*/  @!P1 SHF.R.S32.HI R7, RZ, 0x1, R8 ;  /* 0x00000001ff079819 */ /* 0x000fe40000011408 */
[----:B------:R-:W-:-:S03]  /*1080*/  FSEL R8, R14, RZ, P0 ;  /* 0x000000ff0e087208 */ /* 0x000fc60000000000 */
[----:B------:R-:W-:Y:S02]  /*1090*/  @!P1 IMAD.IADD R10, R38, 0x1, -R7 ;  /* 0x00000001260a9824 */ /* 0x000fe400078e0a07 */
[----:B------:R-:W-:-:S03]  /*10a0*/  @!P1 IMAD R7, R7, 0x100000, R29 ;  /* 0x0010000007079824 */ /* 0x000fc600078e021d */
[----:B------:R-:W-:Y:S01]  /*10b0*/  @!P1 LEA R11, R10, 0x3ff00000, 0x14 ;  /* 0x3ff000000a0b9811 */ /* 0x000fe200078ea0ff */
[----:B------:R-:W-:-:S06]  /*10c0*/  @!P1 IMAD.MOV.U32 R10, RZ, RZ, RZ ;  /* 0x000000ffff0a9224 */ /* 0x000fcc00078e00ff */
[----:B------:R-:W-:-:S11]  /*10d0*/  @!P1 DMUL R8, R6, R10 ;  /* 0x0000000a06089228 */ /* 0x000fd60000000000 */
.L_x_174:
[----:B------:R-:W-:Y:S05]  /*10e0*/  BSYNC.RECONVERGENT B1 ;  /* 0x0000000000017941 */ /* 0x000fea0003800200 */
.L_x_173:
[----:B------:R-:W-:Y:S01]  /*10f0*/  DADD R8, R8, R50 ;  /* 0x0000000008087229 */ /* 0x000fe20000000032 */
[----:B-1----:R-:W-:-:S07]  /*1100*/  FMUL R45, R2, R45 ;  /* 0x0000002d022d7220 */ /* 0x002fce0000400000 */
[----:B------:R-:W-:-:S10]  /*1110*/  DMUL R8, R8, 0.5 ;  /* 0x3fe0000008087828 */ /* 0x000fd40000000000 */
[----:B------:R-:W0:Y:S02]  /*1120*/  F2F.F32.F64 R8, R8 ;  /* 0x0000000800087310 */ /* 0x000e240000301000 */
[----:B0-----:R-:W-:Y:S01]  /*1130*/  FSETP.GT.AND P0, PT, R45, R8, PT ;  /* 0x000000082d00720b */ /* 0x001fe20003f04000 */
[----:B------:R-:W-:Y:S01]  /*1140*/  IMAD.MOV.U32 R45, RZ, RZ, R42 ;  /* 0x000000ffff2d7224 */ /* 0x000fe200078e002a */
[----:B------:R-:W-:Y:S01]  /*1150*/  MOV R42, R43 ;  /* 0x0000002b002a7202 */ /* 0x000fe20000000f00 */
[----:B------:R-:W-:Y:S02]  /*1160*/  IMAD.MOV.U32 R43, RZ, RZ, R46 ;  /* 0x000000ffff2b7224 */ /* 0x000fe400078e002e */
[----:B------:R-:W-:-:S08]  /*1170*/  IMAD.MOV.U32 R46, RZ, RZ, R47 ;  /* 0x000000ffff2e7224 */ /* 0x000fd000078e002f */
[----:B------:R-:W-:Y:S05]  /*1180*/  @!P0 BRA `(.L_x_175) ;  /* 0x0000000000348947 */ /* 0x000fea0003800000 */
[----:B------:R-:W-:Y:S01]  /*1190*/  SHF.R.U32.HI R5, RZ, 0x2, R48 ;  /* 0x00000002ff057819 */ /* 0x000fe20000011630 */
[----:B------:R-:W-:Y:S01]  /*11a0*/  VIADD R44, R44, 0x587c5 ;  /* 0x000587c52c2c7836 */ /* 0x000fe20000000000 */
[----:B------:R-:W-:Y:S01]  /*11b0*/  SHF.L.U32 R6, R46, 0x4, RZ ;  /* 0x000000042e067819 */ /* 0x000fe200000006ff */
[----:B------:R2:W-:Y:S01]  /*11c0*/  STG.E.64 desc[UR4][R12.64+0x8], R42 ;  /* 0x0000082a0c007986 */ /* 0x0005e2000c101b04 */
[----:B------:R-:W-:Y:S02]  /*11d0*/  LOP3.LUT R5, R5, R48, RZ, 0x3c, !PT ;  /* 0x0000003005057212 */ /* 0x000fe400078e3cff */
[----:B------:R-:W-:Y:S01]  /*11e0*/  MOV R48, R45 ;  /* 0x0000002d00307202 */ /* 0x000fe20000000f00 */
[----:B------:R2:W-:Y:S02]  /*11f0*/  STG.E.64 desc[UR4][R12.64], R44 ;  /* 0x0000002c0c007986 */ /* 0x0005e4000c101b04 */
[----:B------:R-:W-:-:S05]  /*1200*/  IMAD.SHL.U32 R7, R5, 0x2, RZ ;  /* 0x0000000205077824 */ /* 0x000fca00078e00ff */
[----:B------:R-:W-:-:S04]  /*1210*/  LOP3.LUT R7, R5, R7, R6, 0x96, !PT ;  /* 0x0000000705077212 */ /* 0x000fc800078e9606 */
[----:B------:R-:W-:-:S05]  /*1220*/  LOP3.LUT R47, R7, R46, RZ, 0x3c, !PT ;  /* 0x0000002e072f7212 */ /* 0x000fca00078e3cff */
[----:B------:R2:W-:Y:S01]  /*1230*/  STG.E.64 desc[UR4][R12.64+0x10], R46 ;  /* 0x0000102e0c007986 */ /* 0x0005e2000c101b04 */
[----:B------:R-:W-:Y:S01]  /*1240*/  IMAD.IADD R5, R47, 0x1, R44 ;  /* 0x000000012f057824 */ /* 0x000fe200078e022c */
[----:B------:R-:W-:Y:S06]  /*1250*/  BRA `(.L_x_176) ;  /* 0xfffffff400f87947 */ /* 0x000fec000383ffff */
.L_x_175:
[----:B------:R-:W-:Y:S05]  /*1260*/  BSYNC.RECONVERGENT B0 ;  /* 0x0000000000007941 */ /* 0x000fea0003800200 */
.L_x_170:
[----:B------:R-:W0:Y:S02]  /*1270*/  LDC.64 R14, c[0x0][0x390] ;  /* 0x0000e400ff0e7b82 */ /* 0x000e240000000a00 */
[----:B0-----:R-:W-:-:S05]  /*1280*/  IMAD.WIDE R14, R0, 0x4, R14 ;  /* 0x00000004000e7825 */ /* 0x001fca00078e020e */
[----:B------:R0:W-:Y:S04]  /*1290*/  STG.E desc[UR4][R14.64], R5 ;  /* 0x000000050e007986 */ /* 0x0001e8000c101904 */
[----:B------:R0:W5:Y:S04]  /*12a0*/  LDG.E.64 R10, desc[UR4][R12.64] ;  /* 0x000000040c0a7981 */ /* 0x000168000c1e1b00 */
[----:B------:R0:W5:Y:S04]  /*12b0*/  LDG.E.64 R8, desc[UR4][R12.64+0x8] ;  /* 0x000008040c087981 */ /* 0x000168000c1e1b00 */
[----:B------:R0:W5:Y:S01]  /*12c0*/  LDG.E.64 R6, desc[UR4][R12.64+0x10] ;  /* 0x000010040c067981 */ /* 0x000162000c1e1b00 */
[----:B------:R-:W-:Y:S01]  /*12d0*/  BSSY.RECONVERGENT B0, `(.L_x_177) ;  /* 0x000007e000007945 */ /* 0x000fe20003800200 */
.L_x_182:
[----:B0----5:R-:W-:Y:S01]  /*12e0*/  SHF.R.U32.HI R14, RZ, 0x2, R11 ;  /* 0x00000002ff0e7819 */ /* 0x021fe2000001160b */
[----:B------:R-:W-:Y:S02]  /*12f0*/  IMAD.SHL.U32 R5, R7, 0x10, RZ ;  /* 0x0000001007057824 */ /* 0x000fe400078e00ff */
[----:B------:R-:W-:Y:S02]  /*1300*/  HFMA2 R51, -RZ, RZ, 0.1171875, 0 ;  /* 0x2f800000ff337431 */ /* 0x000fe400000001ff */
[----:B------:R-:W-:Y:S01]  /*1310*/  VIADD R10, R10, 0x587c5 ;  /* 0x000587c50a0a7836 */ /* 0x000fe20000000000 */
[----:B------:R-:W-:Y:S01]  /*1320*/  LOP3.LUT R14, R14, R11, RZ, 0x3c, !PT ;  /* 0x0000000b0e0e7212 */ /* 0x000fe200078e3cff */
[----:B------:R-:W-:Y:S01]  /*1330*/  IMAD.MOV.U32 R16, RZ, RZ, 0x652b82fe ;  /* 0x652b82feff107424 */ /* 0x000fe200078e00ff */
[----:B------:R-:W-:Y:S01]  /*1340*/  MOV R20, 0xfefa39ef ;  /* 0xfefa39ef00147802 */ /* 0x000fe20000000f00 */
[----:B------:R-:W-:Y:S01]  /*1350*/  IMAD.MOV.U32 R17, RZ, RZ, 0x3ff71547 ;  /* 0x3ff71547ff117424 */ /* 0x000fe200078e00ff */
[C---:B------:R-:W-:Y:S01]  /*1360*/  SHF.L.U32 R11, R14.reuse, 0x1, RZ ;  /* 0x000000010e0b7819 */ /* 0x040fe200000006ff */
[----:B------:R-:W-:Y:S01]  /*1370*/  IMAD.MOV.U32 R21, RZ, RZ, 0x3fe62e42 ;  /* 0x3fe62e42ff157424 */ /* 0x000fe200078e00ff */
[----:B------:R-:W-:Y:S01]  /*1380*/  MOV R23, 0x3c7abc9e ;  /* 0x3c7abc9e00177802 */ /* 0x000fe20000000f00 */
[----:B------:R-:W-:Y:S01]  /*1390*/  IMAD.MOV.U32 R22, RZ, RZ, 0x3b39803f ;  /* 0x3b39803fff167424 */ /* 0x000fe200078e00ff */
[----:B------:R-:W-:Y:S01]  /*13a0*/  LOP3.LUT R14, R14, R11, R5, 0x96, !PT ;  /* 0x0000000b0e0e7212 */ /* 0x000fe200078e9605 */
[----:B------:R-:W-:Y:S01]  /*13b0*/  IMAD.MOV.U32 R27, RZ, RZ, 0x3e928af3 ;  /* 0x3e928af3ff1b7424 */ /* 0x000fe200078e00ff */
[----:B------:R-:W0:Y:S01]  /*13c0*/  LDC R11, c[0x0][0x3b0] ;  /* 0x0000ec00ff0b7b82 */ /* 0x000e220000000800 */
[----:B------:R-:W-:Y:S01]  /*13d0*/  MOV R26, 0xfca213ea ;  /* 0xfca213ea001a7802 */ /* 0x000fe20000000f00 */
[----:B------:R-:W-:Y:S01]  /*13e0*/  IMAD.MOV.U32 R38, RZ, RZ, 0x555502a1 ;  /* 0x555502a1ff267424 */ /* 0x000fe200078e00ff */
[----:B------:R-:W-:Y:S01]  /*13f0*/  LOP3.LUT R5, R14, R7, RZ, 0x3c, !PT ;  /* 0x000000070e057212 */ /* 0x000fe200078e3cff */
[----:B------:R-:W-:Y:S01]  /*1400*/  IMAD.MOV.U32 R40, RZ, RZ, 0x55555511 ;  /* 0x55555511ff287424 */ /* 0x000fe200078e00ff */
[----:B------:R-:W-:Y:S01]  /*1410*/  MOV R29, 0x3ec71dee ;  /* 0x3ec71dee001d7802 */ /* 0x000fe20000000f00 */
[----:B------:R-:W-:Y:S01]  /*1420*/  IMAD.MOV.U32 R42, RZ, RZ, 0xb ;  /* 0x0000000bff2a7424 */ /* 0x000fe200078e00ff */
[----:B------:R-:W-:Y:S01]  /*1430*/  MOV R39, 0x3fa55555 ;  /* 0x3fa5555500277802 */ /* 0x000fe20000000f00 */
[----:B------:R-:W-:Y:S01]  /*1440*/  IMAD.IADD R14, R5, 0x1, R10 ;  /* 0x00000001050e7824 */ /* 0x000fe200078e020a */
[----:B------:R-:W-:Y:S01]  /*1450*/  MOV R41, 0x3fc55555 ;  /* 0x3fc5555500297802 */ /* 0x000fe20000000f00 */
[----:B------:R-:W-:Y:S01]  /*1460*/  BSSY.RECONVERGENT B1, `(.L_x_178) ;  /* 0x0000036000017945 */ /* 0x000fe20003800200 */
[----:B------:R-:W-:-:S02]  /*1470*/  MOV R43, 0x3fe00000 ;  /* 0x3fe00000002b7802 */ /* 0x000fc40000000f00 */
[----:B------:R-:W-:-:S05]  /*1480*/  I2FP.F32.U32 R14, R14 ;  /* 0x0000000e000e7245 */ /* 0x000fca0000201000 */
[----:B------:R-:W-:-:S04]  /*1490*/  FFMA R51, R14, R51, 1.1641532182693481445e-10 ;  /* 0x2f0000000e337423 */ /* 0x000fc80000000033 */
[----:B------:R-:W-:-:S04]  /*14a0*/  FFMA R50, R4, R51, R3 ;  /* 0x0000003304327223 */ /* 0x000fc80000000003 */
[C-C-:B0-----:R-:W-:Y:S01]  /*14b0*/  FADD R14, R50.reuse, -R11.reuse ;  /* 0x8000000b320e7221 */ /* 0x141fe20000000000 */
[----:B------:R-:W-:-:S03]  /*14c0*/  FADD R11, R50, R11 ;  /* 0x0000000b320b7221 */ /* 0x000fc60000000000 */
[----:B------:R-:W-:-:S04]  /*14d0*/  FMUL R28, R14, R14 ;  /* 0x0000000e0e1c7220 */ /* 0x000fc80000400000 */
[----:B------:R0:W1:Y:S02]  /*14e0*/  F2F.F64.F32 R14, R28 ;  /* 0x0000001c000e7310 */ /* 0x0000640000201800 */
[----:B0-----:R-:W-:Y:S01]  /*14f0*/  IMAD.MOV.U32 R28, RZ, RZ, 0x62401315 ;  /* 0x62401315ff1c7424 */ /* 0x001fe200078e00ff */
[----:B-1----:R-:W-:-:S08]  /*1500*/  DMUL R14, R14, -0.5 ;  /* 0xbfe000000e0e7828 */ /* 0x002fd00000000000 */
[----:B------:R-:W-:Y:S02]  /*1510*/  DFMA R18, R14, R16, 6.75539944105574400000e+15 ;  /* 0x433800000e12742b */ /* 0x000fe40000000010 */
[----:B------:R-:W-:-:S06]  /*1520*/  FSETP.GEU.AND P0, PT, |R15|, 4.1917929649353027344, PT ;  /* 0x4086232b0f00780b */ /* 0x000fcc0003f0e200 */
[----:B------:R-:W-:-:S08]  /*1530*/  DADD R46, R18, -6.75539944105574400000e+15 ;  /* 0xc3380000122e7429 */ /* 0x000fd00000000000 */
[----:B------:R-:W-:-:S08]  /*1540*/  DFMA R24, R46, -R20, R14 ;  /* 0x800000142e18722b */ /* 0x000fd0000000000e */
[----:B------:R-:W-:Y:S01]  /*1550*/  DFMA R46, R46, -R22, R24 ;  /* 0x800000162e2e722b */ /* 0x000fe20000000018 */
[----:B------:R-:W-:Y:S02]  /*1560*/  IMAD.MOV.U32 R24, RZ, RZ, 0x69ce2bdf ;  /* 0x69ce2bdfff187424 */ /* 0x000fe400078e00ff */
[----:B------:R-:W-:-:S06]  /*1570*/  IMAD.MOV.U32 R25, RZ, RZ, 0x3e5ade15 ;  /* 0x3e5ade15ff197424 */ /* 0x000fcc00078e00ff */
[----:B------:R-:W-:-:S08]  /*1580*/  DFMA R30, R46, R24, R26 ;  /* 0x000000182e1e722b */ /* 0x000fd0000000001a */
[----:B------:R-:W-:Y:S01]  /*1590*/  DFMA R32, R46, R30, R28 ;  /* 0x0000001e2e20722b */ /* 0x000fe2000000001c */
[----:B------:R-:W-:Y:S02]  /*15a0*/  IMAD.MOV.U32 R30, RZ, RZ, 0x7c89eb71 ;  /* 0x7c89eb71ff1e7424 */ /* 0x000fe400078e00ff */
[----:B------:R-:W-:-:S06]  /*15b0*/  IMAD.MOV.U32 R31, RZ, RZ, 0x3efa0199 ;  /* 0x3efa0199ff1f7424 */ /* 0x000fcc00078e00ff */
[----:B------:R-:W-:Y:S01]  /*15c0*/  DFMA R34, R46, R32, R30 ;  /* 0x000000202e22722b */ /* 0x000fe2000000001e */
[----:B------:R-:W-:Y:S01]  /*15d0*/  MOV R32, 0x14761f65 ;  /* 0x14761f6500207802 */ /* 0x000fe20000000f00 */
[----:B------:R-:W-:-:S06]  /*15e0*/  IMAD.MOV.U32 R33, RZ, RZ, 0x3f2a01a0 ;  /* 0x3f2a01a0ff217424 */ /* 0x000fcc00078e00ff */
[----:B------:R-:W-:Y:S01]  /*15f0*/  DFMA R36, R46, R34, R32 ;  /* 0x000000222e24722b */ /* 0x000fe20000000020 */
[----:B------:R-:W-:Y:S01]  /*1600*/  IMAD.MOV.U32 R34, RZ, RZ, 0x1852b7af ;  /* 0x1852b7afff227424 */ /* 0x000fe200078e00ff */
[----:B------:R-:W-:-:S06]  /*1610*/  MOV R35, 0x3f56c16c ;  /* 0x3f56c16c00237802 */ /* 0x000fcc0000000f00 */
[----:B------:R-:W-:Y:S01]  /*1620*/  DFMA R44, R46, R36, R34 ;  /* 0x000000242e2c722b */ /* 0x000fe20000000022 */
[----:B------:R-:W-:Y:S01]  /*1630*/  IMAD.MOV.U32 R36, RZ, RZ, 0x11122322 ;  /* 0x11122322ff247424 */ /* 0x000fe200078e00ff */
[----:B------:R-:W-:-:S06]  /*1640*/  MOV R37, 0x3f811111 ;  /* 0x3f81111100257802 */ /* 0x000fcc0000000f00 */
        /* <DEDUP_REMOVED lines=15> */
[----:B------:R-:W-:Y:S01]  /*1740*/  FSEL R48, R14, RZ, P0 ;  /* 0x000000ff0e307208 */ /* 0x000fe20000000000 */
[----:B------:R-:W-:Y:S01]  /*1750*/  @!P1 IMAD.MOV.U32 R14, RZ, RZ, RZ ;  /* 0x000000ffff0e9224 */ /* 0x000fe200078e00ff */
[----:B------:R-:W-:Y:S02]  /*1760*/  @!P1 SHF.R.S32.HI R11, RZ, 0x1, R11 ;  /* 0x00000001ff0b9819 */ /* 0x000fe4000001140b */
[----:B------:R-:W-:Y:S02]  /*1770*/  FSEL R49, R15, RZ, P0 ;  /* 0x000000ff0f317208 */ /* 0x000fe40000000000 */
[----:B------:R-:W-:Y:S01]  /*1780*/  @!P1 LEA R45, R11, R45, 0x14 ;  /* 0x0000002d0b2d9211 */ /* 0x000fe200078ea0ff */
[----:B------:R-:W-:-:S05]  /*1790*/  @!P1 IMAD.IADD R18, R18, 0x1, -R11 ;  /* 0x0000000112129824 */ /* 0x000fca00078e0a0b */
[----:B------:R-:W-:-:S06]  /*17a0*/  @!P1 LEA R15, R18, 0x3ff00000, 0x14 ;  /* 0x3ff00000120f9811 */ /* 0x000fcc00078ea0ff */
[----:B------:R-:W-:-:S11]  /*17b0*/  @!P1 DMUL R48, R44, R14 ;  /* 0x0000000e2c309228 */ /* 0x000fd60000000000 */
.L_x_179:
[----:B------:R-:W-:Y:S05]  /*17c0*/  BSYNC.RECONVERGENT B1 ;  /* 0x0000000000017941 */ /* 0x000fea0003800200 */
.L_x_178:
[----:B0-----:R-:W-:Y:S01]  /*17d0*/  DMUL R46, R46, -0.5 ;  /* 0xbfe000002e2e7828 */ /* 0x001fe20000000000 */
[----:B------:R-:W-:Y:S01]  /*17e0*/  MOV R11, R8 ;  /* 0x00000008000b7202 */ /* 0x000fe20000000f00 */
[----:B------:R-:W-:Y:S01]  /*17f0*/  IMAD.MOV.U32 R8, RZ, RZ, R9 ;  /* 0x000000ffff087224 */ /* 0x000fe200078e0009 */
[----:B------:R-:W-:Y:S01]  /*1800*/  BSSY.RECONVERGENT B1, `(.L_x_180) ;  /* 0x0000024000017945 */ /* 0x000fe20003800200 */
[----:B------:R-:W-:Y:S01]  /*1810*/  IMAD.MOV.U32 R9, RZ, RZ, R6 ;  /* 0x000000ffff097224 */ /* 0x000fe200078e0006 */
[----:B------:R-:W-:Y:S01]  /*1820*/  MOV R6, R7 ;  /* 0x0000000700067202 */ /* 0x000fe20000000f00 */
[----:B------:R-:W-:Y:S02]  /*1830*/  IMAD.MOV.U32 R7, RZ, RZ, R5 ;  /* 0x000000ffff077224 */ /* 0x000fe400078e0005 */
        /* <DEDUP_REMOVED lines=16> */
[----:B------:R-:W-:Y:S02]  /*1940*/  LEA R15, R16, R25, 0x14 ;  /* 0x00000019100f7211 */ /* 0x000fe400078ea0ff */
[----:B------:R-:W-:Y:S01]  /*1950*/  MOV R14, R24 ;  /* 0x00000018000e7202 */ /* 0x000fe20000000f00 */
[----:B------:R-:W-:Y:S06]  /*1960*/  @!P0 BRA `(.L_x_181) ;  /* 0x0000000000348947 */ /* 0x000fec0003800000 */
[----:B------:R-:W-:Y:S01]  /*1970*/  FSETP.GEU.AND P1, PT, |R47|, 4.2275390625, PT ;  /* 0x408748002f00780b */ /* 0x000fe20003f2e200 */
[C---:B------:R-:W-:Y:S02]  /*1980*/  DADD R14, R46.reuse, +INF ;  /* 0x7ff000002e0e7429 */ /* 0x040fe40000000000 */
[----:B------:R-:W-:-:S08]  /*1990*/  DSETP.GEU.AND P0, PT, R46, RZ, PT ;  /* 0x000000ff2e00722a */ /* 0x000fd00003f0e000 */
[----:B------:R-:W-:Y:S02]  /*19a0*/  FSEL R14, R14, RZ, P0 ;  /* 0x000000ff0e0e7208 */ /* 0x000fe40000000000 */
[C---:B------:R-:W-:Y:S02]  /*19b0*/  @!P1 LEA.HI R5, R16.reuse, R16, RZ, 0x1 ;  /* 0x0000001010059211 */ /* 0x040fe400078f08ff */
[----:B------:R-:W-:Y:S02]  /*19c0*/  @!P1 MOV R18, RZ ;  /* 0x000000ff00129202 */ /* 0x000fe40000000f00 */
[----:B------:R-:W-:Y:S02]  /*19d0*/  @!P1 SHF.R.S32.HI R5, RZ, 0x1, R5 ;  /* 0x00000001ff059819 */ /* 0x000fe40000011405 */
[----:B------:R-:W-:Y:S02]  /*19e0*/  FSEL R15, R15, RZ, P0 ;  /* 0x000000ff0f0f7208 */ /* 0x000fe40000000000 */
[----:B------:R-:W-:Y:S01]  /*19f0*/  @!P1 LEA R17, R5, R25, 0x14 ;  /* 0x0000001905119211 */ /* 0x000fe200078ea0ff */
[----:B------:R-:W-:-:S05]  /*1a00*/  @!P1 IMAD.IADD R16, R16, 0x1, -R5 ;  /* 0x0000000110109824 */ /* 0x000fca00078e0a05 */
[----:B------:R-:W-:Y:S01]  /*1a10*/  @!P1 LEA R19, R16, 0x3ff00000, 0x14 ;  /* 0x3ff0000010139811 */ /* 0x000fe200078ea0ff */
[----:B------:R-:W-:-:S06]  /*1a20*/  @!P1 IMAD.MOV.U32 R16, RZ, RZ, R24 ;  /* 0x000000ffff109224 */ /* 0x000fcc00078e0018 */
[----:B------:R-:W-:-:S11]  /*1a30*/  @!P1 DMUL R14, R16, R18 ;  /* 0x00000012100e9228 */ /* 0x000fd60000000000 */
.L_x_181:
[----:B------:R-:W-:Y:S05]  /*1a40*/  BSYNC.RECONVERGENT B1 ;  /* 0x0000000000017941 */ /* 0x000fea0003800200 */
.L_x_180:
[----:B------:R-:W-:Y:S01]  /*1a50*/  DADD R14, R14, R48 ;  /* 0x000000000e0e7229 */ /* 0x000fe20000000030 */
[----:B------:R-:W-:-:S07]  /*1a60*/  FMUL R51, R2, R51 ;  /* 0x0000003302337220 */ /* 0x000fce0000400000 */
[----:B------:R-:W-:-:S10]  /*1a70*/  DMUL R14, R14, 0.5 ;  /* 0x3fe000000e0e7828 */ /* 0x000fd40000000000 */
[----:B------:R-:W0:Y:S02]  /*1a80*/  F2F.F32.F64 R14, R14 ;  /* 0x0000000e000e7310 */ /* 0x000e240000301000 */
[----:B0-----:R-:W-:-:S13]  /*1a90*/  FSETP.GT.AND P0, PT, R51, R14, PT ;  /* 0x0000000e3300720b */ /* 0x001fda0003f04000 */
[----:B------:R-:W-:Y:S05]  /*1aa0*/  @P0 BRA `(.L_x_182) ;  /* 0xfffffff8000c0947 */ /* 0x000fea000383ffff */
[----:B------:R-:W-:Y:S05]  /*1ab0*/  BSYNC.RECONVERGENT B0 ;  /* 0x0000000000007941 */ /* 0x000fea0003800200 */
.L_x_177:
[----:B------:R-:W0:Y:S01]  /*1ac0*/  LDC.64 R2, c[0x0][0x398] ;  /* 0x0000e600ff027b82 */ /* 0x000e220000000a00 */
[----:B------:R-:W-:Y:S04]  /*1ad0*/  STG.E.64 desc[UR4][R12.64+0x8], R8 ;  /* 0x000008080c007986 */ /* 0x000fe8000c101b04 */
[----:B------:R-:W-:Y:S04]  /*1ae0*/  STG.E.64 desc[UR4][R12.64+0x10], R6 ;  /* 0x000010060c007986 */ /* 0x000fe8000c101b04 */
[----:B------:R-:W-:Y:S01]  /*1af0*/  STG.E.64 desc[UR4][R12.64], R10 ;  /* 0x0000000a0c007986 */ /* 0x000fe2000c101b04 */
[----:B0-----:R-:W-:-:S05]  /*1b00*/  IMAD.WIDE R2, R0, 0x4, R2 ;  /* 0x0000000400027825 */ /* 0x001fca00078e0202 */
[----:B------:R-:W-:Y:S01]  /*1b10*/  STG.E desc[UR4][R2.64], R50 ;  /* 0x0000003202007986 */ /* 0x000fe2000c101904 */
[----:B------:R-:W-:Y:S05]  /*1b20*/  EXIT ;  /* 0x000000000000794d */ /* 0x000fea0003800000 */
.L_x_183:
        /* <DEDUP_REMOVED lines=13> */
.L_x_214:


//--------------------- .nv.global.init           --------------------------
	.section	.nv.global.init,"aw",@progbits
	.align	4
.nv.global.init:
	.type		mrg32k3aM1SubSeq,@object
	.size		mrg32k3aM1SubSeq,(mrg32k3aM2SubSeq - mrg32k3aM1SubSeq)
mrg32k3aM1SubSeq:
        /*0000*/ 	.byte	0x0b, 0xcc, 0xee, 0x04, 0x73, 0x29, 0x8b, 0x6f, 0xf6, 0x53, 0x03, 0xf6, 0x23, 0xf6, 0xea, 0xda
        /* <DEDUP_REMOVED lines=125> */
	.type		mrg32k3aM2SubSeq,@object
	.size		mrg32k3aM2SubSeq,(mrg32k3aM1 - mrg32k3aM2SubSeq)
mrg32k3aM2SubSeq:
        /* <DEDUP_REMOVED lines=126> */
	.type		mrg32k3aM1,@object
	.size		mrg32k3aM1,(mrg32k3aM1Seq - mrg32k3aM1)
mrg32k3aM1:
        /* <DEDUP_REMOVED lines=144> */
	.type		mrg32k3aM1Seq,@object
	.size		mrg32k3aM1Seq,(mrg32k3aM2 - mrg32k3aM1Seq)
mrg32k3aM1Seq:
        /* <DEDUP_REMOVED lines=144> */
	.type		mrg32k3aM2,@object
	.size		mrg32k3aM2,(mrg32k3aM2Seq - mrg32k3aM2)
mrg32k3aM2:
        /* <DEDUP_REMOVED lines=144> */
	.type		mrg32k3aM2Seq,@object
	.size		mrg32k3aM2Seq,(precalc_xorwow_matrix - mrg32k3aM2Seq)
mrg32k3aM2Seq:
        /* <DEDUP_REMOVED lines=144> */
	.type		precalc_xorwow_matrix,@object
	.size		precalc_xorwow_matrix,(precalc_xorwow_offset_matrix - precalc_xorwow_matrix)
precalc_xorwow_matrix:
        /* <DEDUP_REMOVED lines=6400> */
	.type		precalc_xorwow_offset_matrix,@object
	.size		precalc_xorwow_offset_matrix,(.L_1 - precalc_xorwow_offset_matrix)
precalc_xorwow_offset_matrix:
        /* <DEDUP_REMOVED lines=6400> */
.L_1:


//--------------------- .nv.shared.reserved.0     --------------------------
	.section	.nv.shared.reserved.0,"aw",@nobits
	.weak		__nv_reservedSMEM_offset_0_alias
	.size		__nv_reservedSMEM_offset_0_alias, 0, 64
	.other		__nv_reservedSMEM_offset_0_alias,@"STO_CUDA_RESERVED_SHARED STV_DEFAULT"
__nv_reservedSMEM_offset_0_alias:
	.zero		0
	.zero		64


//--------------------- .nv.constant0._Z19asignacionDerivadasPfS_S_S_S_S_S_S_i --------------------------
	.section	.nv.constant0._Z19asignacionDerivadasPfS_S_S_S_S_S_S_i,"a",@progbits
	.sectionflags	@""
	.align	4
.nv.constant0._Z19asignacionDerivadasPfS_S_S_S_S_S_S_i:
	.zero		964


//--------------------- .nv.constant0._Z33calculoCampoELectricoPorParticulaPfS_PiS0_S_S_iiS_S_ --------------------------
	.section	.nv.constant0._Z33calculoCampoELectricoPorParticulaPfS_PiS0_S_S_iiS_S_,"a",@progbits
	.sectionflags	@""
	.align	4
.nv.constant0._Z33calculoCampoELectricoPorParticulaPfS_PiS0_S_S_iiS_S_:
	.zero		968


//--------------------- .nv.constant0._Z16escapeParticulasPfS_if --------------------------
	.section	.nv.constant0._Z16escapeParticulasPfS_if,"a",@progbits
	.sectionflags	@""
	.align	4
.nv.constant0._Z16escapeParticulasPfS_if:
	.zero		920


//--------------------- .nv.constant0._Z9descargarPfS_S_i --------------------------
	.section	.nv.constant0._Z9descargarPfS_S_i,"a",@progbits
	.sectionflags	@""
	.align	4
.nv.constant0._Z9descargarPfS_S_i:
	.zero		924


//--------------------- .nv.constant0._Z6cargarPfS_S_i --------------------------
	.section	.nv.constant0._Z6cargarPfS_S_i,"a",@progbits
	.sectionflags	@""
	.align	4
.nv.constant0._Z6cargarPfS_S_i:
	.zero		924


//--------------------- .nv.constant0._Z22calculoCampoElectricoYPfS_fi --------------------------
	.section	.nv.constant0._Z22calculoCampoElectricoYPfS_fi,"a",@progbits
	.sectionflags	@""
	.align	4
.nv.constant0._Z22calculoCampoElectricoYPfS_fi:
	.zero		920


//--------------------- .nv.constant0._Z22calculoCampoElectricoXPfS_fi --------------------------
	.section	.nv.constant0._Z22calculoCampoElectricoXPfS_fi,"a",@progbits
	.sectionflags	@""
	.align	4
.nv.constant0._Z22calculoCampoElectricoXPfS_fi:
	.zero		920


//--------------------- .nv.constant0._Z14ElectricBordesPfS_S_fi --------------------------
	.section	.nv.constant0._Z14ElectricBordesPfS_S_fi,"a",@progbits
	.sectionflags	@""
	.align	4
.nv.constant0._Z14ElectricBordesPfS_S_fi:
	.zero		928


//--------------------- .nv.constant0._Z13ComplexToRealP6float2Pfi --------------------------
	.section	.nv.constant0._Z13ComplexToRealP6float2Pfi,"a",@progbits
	.sectionflags	@""
	.align	4
.nv.constant0._Z13ComplexToRealP6float2Pfi:
	.zero		916


//--------------------- .nv.constant0._Z15float2ToComplexP6float2S0_i --------------------------
	.section	.nv.constant0._Z15float2ToComplexP6float2S0_i,"a",@progbits
	.sectionflags	@""
	.align	4
.nv.constant0._Z15float2ToComplexP6float2S0_i:
	.zero		916


//--------------------- .nv.constant0._Z15ComplexToFloat2P6float2S0_i --------------------------
	.section	.nv.constant0._Z15ComplexToFloat2P6float2S0_i,"a",@progbits
	.sectionflags	@""
	.align	4
.nv.constant0._Z15ComplexToFloat2P6float2S0_i:
	.zero		916


//--------------------- .nv.constant0._Z31normalizacionSalidaTranfForwardP6float2S0_i --------------------------
	.section	.nv.constant0._Z31normalizacionSalidaTranfForwardP6float2S0_i,"a",@progbits
	.sectionflags	@""
	.align	4
.nv.constant0._Z31normalizacionSalidaTranfForwardP6float2S0_i:
	.zero		916


//--------------------- .nv.constant0._Z13realTocomplexPfP6float2i --------------------------
	.section	.nv.constant0._Z13realTocomplexPfP6float2i,"a",@progbits
	.sectionflags	@""
	.align	4
.nv.constant0._Z13realTocomplexPfP6float2i:
	.zero		916


//--------------------- .nv.constant0._Z21normalizacionDensidadPfS_iif --------------------------
	.section	.nv.constant0._Z21normalizacionDensidadPfS_iif,"a",@progbits
	.sectionflags	@""
	.align	4
.nv.constant0._Z21normalizacionDensidadPfS_iif:
	.zero		924


//--------------------- .nv.constant0._Z15calculoDensidadPfPiS0_S_ifi --------------------------
	.section	.nv.constant0._Z15calculoDensidadPfPiS0_S_ifi,"a",@progbits
	.sectionflags	@""
	.align	4
.nv.constant0._Z15calculoDensidadPfPiS0_S_ifi:
	.zero		940


//--------------------- .nv.constant0._Z35calculoDensidadInicializacionCeldasPfS_PiS0_S_S_iif --------------------------
	.section	.nv.constant0._Z35calculoDensidadInicializacionCeldasPfS_PiS0_S_S_iif,"a",@progbits
	.sectionflags	@""
	.align	4
.nv.constant0._Z35calculoDensidadInicializacionCeldasPfS_PiS0_S_S_iif:
	.zero		956


//--------------------- .nv.constant0._Z27inicializacionValoresRealesPfi --------------------------
	.section	.nv.constant0._Z27inicializacionValoresRealesPfi,"a",@progbits
	.sectionflags	@""
	.align	4
.nv.constant0._Z27inicializacionValoresRealesPfi:
	.zero		908


//--------------------- .nv.constant0._Z22inicializacionDensidadPfi --------------------------
	.section	.nv.constant0._Z22inicializacionDensidadPfi,"a",@progbits
	.sectionflags	@""
	.align	4
.nv.constant0._Z22inicializacionDensidadPfi:
	.zero		908


//--------------------- .nv.constant0._Z22distribucionParticulasPfS_S_S_iP17curandStateXORWOWffi --------------------------
	.section	.nv.constant0._Z22distribucionParticulasPfS_S_S_iP17curandStateXORWOWffi,"a",@progbits
	.sectionflags	@""
	.align	4
.nv.constant0._Z22distribucionParticulasPfS_S_S_iP17curandStateXORWOWffi:
	.zero		956


//--------------------- SYMBOLS --------------------------

	.type		.nv.reservedSmem.offset0,@object
	.size		.nv.reservedSmem.offset0,0x4
